//
// Generated by NVIDIA NVVM Compiler
//
// Compiler Build ID: CL-36424714
// Cuda compilation tools, release 13.0, V13.0.88
// Based on NVVM 20.0.0
//

.version 9.0
.target sm_100
.address_size 64

	// .globl	_Z17rgb_to_lab_kernelPKfPfi
.extern .shared .align 16 .b8 sdata[];

.visible .entry _Z17rgb_to_lab_kernelPKfPfi(
	.param .u64 .ptr .align 1 _Z17rgb_to_lab_kernelPKfPfi_param_0,
	.param .u64 .ptr .align 1 _Z17rgb_to_lab_kernelPKfPfi_param_1,
	.param .u32 _Z17rgb_to_lab_kernelPKfPfi_param_2
)
{
	.reg .pred 	%p<38>;
	.reg .b32 	%r<40>;
	.reg .b32 	%f<264>;
	.reg .b64 	%rd<9>;

	ld.param.u64 	%rd1, [_Z17rgb_to_lab_kernelPKfPfi_param_0];
	ld.param.u64 	%rd2, [_Z17rgb_to_lab_kernelPKfPfi_param_1];
	ld.param.u32 	%r3, [_Z17rgb_to_lab_kernelPKfPfi_param_2];
	mov.u32 	%r4, %ctaid.x;
	mov.u32 	%r5, %ntid.x;
	mov.u32 	%r6, %tid.x;
	mad.lo.s32 	%r1, %r4, %r5, %r6;
	setp.ge.s32 	%p1, %r1, %r3;
	@%p1 bra 	$L__BB0_32;
	cvta.to.global.u64 	%rd3, %rd1;
	mul.lo.s32 	%r2, %r1, 3;
	mul.wide.s32 	%rd4, %r2, 4;
	add.s64 	%rd5, %rd3, %rd4;
	ld.global.f32 	%f1, [%rd5];
	ld.global.f32 	%f2, [%rd5+4];
	ld.global.f32 	%f3, [%rd5+8];
	setp.leu.f32 	%p2, %f1, 0f3D25AEE6;
	@%p2 bra 	$L__BB0_7;
	add.f32 	%f38, %f1, 0f3D6147AE;
	div.rn.f32 	%f4, %f38, 0f3F870A3D;
	abs.f32 	%f5, %f4;
	setp.eq.f32 	%p3, %f4, 0f3F800000;
	mov.f32 	%f258, 0f3F800000;
	@%p3 bra 	$L__BB0_8;
	setp.num.f32 	%p4, %f5, %f5;
	@%p4 bra 	$L__BB0_5;
	mov.f32 	%f94, 0f4019999A;
	add.rn.f32 	%f258, %f4, %f94;
	bra.uni 	$L__BB0_8;
$L__BB0_5:
	setp.lt.f32 	%p5, %f5, 0f00800000;
	mul.f32 	%f39, %f5, 0f4B800000;
	selp.f32 	%f40, %f39, %f5, %p5;
	mov.b32 	%r7, %f40;
	add.s32 	%r8, %r7, -1060439283;
	and.b32  	%r9, %r8, -8388608;
	sub.s32 	%r10, %r7, %r9;
	mov.b32 	%f41, %r10;
	cvt.rn.f32.s32 	%f42, %r9;
	selp.f32 	%f43, 0fC1C00000, 0f00000000, %p5;
	fma.rn.f32 	%f44, %f42, 0f34000000, %f43;
	add.f32 	%f45, %f41, 0fBF800000;
	add.f32 	%f46, %f41, 0f3F800000;
	rcp.approx.ftz.f32 	%f47, %f46;
	add.f32 	%f48, %f45, %f45;
	mul.f32 	%f49, %f48, %f47;
	mul.f32 	%f50, %f49, %f49;
	neg.f32 	%f51, %f49;
	sub.f32 	%f52, %f45, %f49;
	add.f32 	%f53, %f52, %f52;
	fma.rn.f32 	%f54, %f51, %f45, %f53;
	mul.rn.f32 	%f55, %f47, %f54;
	fma.rn.f32 	%f56, %f50, 0f3A2C32E4, 0f3B52E7DB;
	fma.rn.f32 	%f57, %f56, %f50, 0f3C93BB73;
	fma.rn.f32 	%f58, %f57, %f50, 0f3DF6384F;
	mul.rn.f32 	%f59, %f58, %f50;
	fma.rn.f32 	%f60, %f49, 0f3FB8AA3B, %f44;
	mul.f32 	%f61, %f59, 0f40400000;
	sub.f32 	%f62, %f44, %f60;
	fma.rn.f32 	%f63, %f49, 0f3FB8AA3B, %f62;
	fma.rn.f32 	%f64, %f55, 0f3FB8AA3B, %f63;
	fma.rn.f32 	%f65, %f49, 0f32A55E34, %f64;
	fma.rn.f32 	%f66, %f61, %f55, %f65;
	fma.rn.f32 	%f67, %f59, %f49, %f66;
	add.rn.f32 	%f68, %f60, %f67;
	mov.f32 	%f69, 0f4019999A;
	mul.rn.f32 	%f70, %f68, %f69;
	cvt.rni.f32.f32 	%f71, %f70;
	sub.f32 	%f72, %f70, %f71;
	neg.f32 	%f73, %f70;
	fma.rn.f32 	%f74, %f68, 0f4019999A, %f73;
	neg.f32 	%f75, %f60;
	add.rn.f32 	%f76, %f68, %f75;
	neg.f32 	%f77, %f76;
	add.rn.f32 	%f78, %f67, %f77;
	fma.rn.f32 	%f79, %f78, 0f4019999A, %f74;
	add.f32 	%f80, %f72, %f79;
	setp.gt.f32 	%p6, %f71, 0f00000000;
	selp.b32 	%r11, 0, -2097152000, %p6;
	setp.neu.f32 	%p7, %f4, 0f00000000;
	setp.neu.f32 	%p8, %f5, 0f7F800000;
	setp.lt.f32 	%p9, %f70, 0f00000000;
	selp.f32 	%f81, 0f00000000, 0f7F800000, %p9;
	abs.f32 	%f82, %f70;
	setp.gt.f32 	%p10, %f82, 0f43180000;
	cvt.rzi.s32.f32 	%r12, %f71;
	shl.b32 	%r13, %r12, 23;
	sub.s32 	%r14, %r13, %r11;
	mov.b32 	%f83, %r14;
	add.s32 	%r15, %r11, 2130706432;
	mov.b32 	%f84, %r15;
	fma.rn.f32 	%f85, %f80, 0f391FCB8E, 0f3AAF85ED;
	fma.rn.f32 	%f86, %f85, %f80, 0f3C1D9856;
	fma.rn.f32 	%f87, %f86, %f80, 0f3D6357BB;
	fma.rn.f32 	%f88, %f87, %f80, 0f3E75FDEC;
	fma.rn.f32 	%f89, %f88, %f80, 0f3F317218;
	fma.rn.f32 	%f90, %f89, %f80, 0f3F800000;
	mul.f32 	%f91, %f90, %f84;
	mul.f32 	%f92, %f91, %f83;
	selp.f32 	%f258, %f81, %f92, %p10;
	and.pred  	%p11, %p7, %p8;
	@%p11 bra 	$L__BB0_8;
	add.f32 	%f93, %f4, %f4;
	mov.b32 	%r16, %f93;
	and.b32  	%r17, %r16, 2147483647;
	mov.b32 	%f258, %r17;
	bra.uni 	$L__BB0_8;
$L__BB0_7:
	div.rn.f32 	%f258, %f1, 0f414EB852;
$L__BB0_8:
	setp.leu.f32 	%p12, %f2, 0f3D25AEE6;
	@%p12 bra 	$L__BB0_14;
	add.f32 	%f96, %f2, 0f3D6147AE;
	div.rn.f32 	%f11, %f96, 0f3F870A3D;
	abs.f32 	%f12, %f11;
	setp.eq.f32 	%p13, %f11, 0f3F800000;
	mov.f32 	%f259, 0f3F800000;
	@%p13 bra 	$L__BB0_15;
	setp.num.f32 	%p14, %f12, %f12;
	@%p14 bra 	$L__BB0_12;
	mov.f32 	%f152, 0f4019999A;
	add.rn.f32 	%f259, %f11, %f152;
	bra.uni 	$L__BB0_15;
$L__BB0_12:
	setp.lt.f32 	%p15, %f12, 0f00800000;
	mul.f32 	%f97, %f12, 0f4B800000;
	selp.f32 	%f98, %f97, %f12, %p15;
	mov.b32 	%r18, %f98;
	add.s32 	%r19, %r18, -1060439283;
	and.b32  	%r20, %r19, -8388608;
	sub.s32 	%r21, %r18, %r20;
	mov.b32 	%f99, %r21;
	cvt.rn.f32.s32 	%f100, %r20;
	selp.f32 	%f101, 0fC1C00000, 0f00000000, %p15;
	fma.rn.f32 	%f102, %f100, 0f34000000, %f101;
	add.f32 	%f103, %f99, 0fBF800000;
	add.f32 	%f104, %f99, 0f3F800000;
	rcp.approx.ftz.f32 	%f105, %f104;
	add.f32 	%f106, %f103, %f103;
	mul.f32 	%f107, %f106, %f105;
	mul.f32 	%f108, %f107, %f107;
	neg.f32 	%f109, %f107;
	sub.f32 	%f110, %f103, %f107;
	add.f32 	%f111, %f110, %f110;
	fma.rn.f32 	%f112, %f109, %f103, %f111;
	mul.rn.f32 	%f113, %f105, %f112;
	fma.rn.f32 	%f114, %f108, 0f3A2C32E4, 0f3B52E7DB;
	fma.rn.f32 	%f115, %f114, %f108, 0f3C93BB73;
	fma.rn.f32 	%f116, %f115, %f108, 0f3DF6384F;
	mul.rn.f32 	%f117, %f116, %f108;
	fma.rn.f32 	%f118, %f107, 0f3FB8AA3B, %f102;
	mul.f32 	%f119, %f117, 0f40400000;
	sub.f32 	%f120, %f102, %f118;
	fma.rn.f32 	%f121, %f107, 0f3FB8AA3B, %f120;
	fma.rn.f32 	%f122, %f113, 0f3FB8AA3B, %f121;
	fma.rn.f32 	%f123, %f107, 0f32A55E34, %f122;
	fma.rn.f32 	%f124, %f119, %f113, %f123;
	fma.rn.f32 	%f125, %f117, %f107, %f124;
	add.rn.f32 	%f126, %f118, %f125;
	mov.f32 	%f127, 0f4019999A;
	mul.rn.f32 	%f128, %f126, %f127;
	cvt.rni.f32.f32 	%f129, %f128;
	sub.f32 	%f130, %f128, %f129;
	neg.f32 	%f131, %f128;
	fma.rn.f32 	%f132, %f126, 0f4019999A, %f131;
	neg.f32 	%f133, %f118;
	add.rn.f32 	%f134, %f126, %f133;
	neg.f32 	%f135, %f134;
	add.rn.f32 	%f136, %f125, %f135;
	fma.rn.f32 	%f137, %f136, 0f4019999A, %f132;
	add.f32 	%f138, %f130, %f137;
	setp.gt.f32 	%p16, %f129, 0f00000000;
	selp.b32 	%r22, 0, -2097152000, %p16;
	setp.neu.f32 	%p17, %f11, 0f00000000;
	setp.neu.f32 	%p18, %f12, 0f7F800000;
	setp.lt.f32 	%p19, %f128, 0f00000000;
	selp.f32 	%f139, 0f00000000, 0f7F800000, %p19;
	abs.f32 	%f140, %f128;
	setp.gt.f32 	%p20, %f140, 0f43180000;
	cvt.rzi.s32.f32 	%r23, %f129;
	shl.b32 	%r24, %r23, 23;
	sub.s32 	%r25, %r24, %r22;
	mov.b32 	%f141, %r25;
	add.s32 	%r26, %r22, 2130706432;
	mov.b32 	%f142, %r26;
	fma.rn.f32 	%f143, %f138, 0f391FCB8E, 0f3AAF85ED;
	fma.rn.f32 	%f144, %f143, %f138, 0f3C1D9856;
	fma.rn.f32 	%f145, %f144, %f138, 0f3D6357BB;
	fma.rn.f32 	%f146, %f145, %f138, 0f3E75FDEC;
	fma.rn.f32 	%f147, %f146, %f138, 0f3F317218;
	fma.rn.f32 	%f148, %f147, %f138, 0f3F800000;
	mul.f32 	%f149, %f148, %f142;
	mul.f32 	%f150, %f149, %f141;
	selp.f32 	%f259, %f139, %f150, %p20;
	and.pred  	%p21, %p17, %p18;
	@%p21 bra 	$L__BB0_15;
	add.f32 	%f151, %f11, %f11;
	mov.b32 	%r27, %f151;
	and.b32  	%r28, %r27, 2147483647;
	mov.b32 	%f259, %r28;
	bra.uni 	$L__BB0_15;
$L__BB0_14:
	div.rn.f32 	%f259, %f2, 0f414EB852;
$L__BB0_15:
	setp.leu.f32 	%p22, %f3, 0f3D25AEE6;
	@%p22 bra 	$L__BB0_21;
	add.f32 	%f154, %f3, 0f3D6147AE;
	div.rn.f32 	%f18, %f154, 0f3F870A3D;
	abs.f32 	%f19, %f18;
	setp.eq.f32 	%p23, %f18, 0f3F800000;
	mov.f32 	%f260, 0f3F800000;
	@%p23 bra 	$L__BB0_22;
	setp.num.f32 	%p24, %f19, %f19;
	@%p24 bra 	$L__BB0_19;
	mov.f32 	%f210, 0f4019999A;
	add.rn.f32 	%f260, %f18, %f210;
	bra.uni 	$L__BB0_22;
$L__BB0_19:
	setp.lt.f32 	%p25, %f19, 0f00800000;
	mul.f32 	%f155, %f19, 0f4B800000;
	selp.f32 	%f156, %f155, %f19, %p25;
	mov.b32 	%r29, %f156;
	add.s32 	%r30, %r29, -1060439283;
	and.b32  	%r31, %r30, -8388608;
	sub.s32 	%r32, %r29, %r31;
	mov.b32 	%f157, %r32;
	cvt.rn.f32.s32 	%f158, %r31;
	selp.f32 	%f159, 0fC1C00000, 0f00000000, %p25;
	fma.rn.f32 	%f160, %f158, 0f34000000, %f159;
	add.f32 	%f161, %f157, 0fBF800000;
	add.f32 	%f162, %f157, 0f3F800000;
	rcp.approx.ftz.f32 	%f163, %f162;
	add.f32 	%f164, %f161, %f161;
	mul.f32 	%f165, %f164, %f163;
	mul.f32 	%f166, %f165, %f165;
	neg.f32 	%f167, %f165;
	sub.f32 	%f168, %f161, %f165;
	add.f32 	%f169, %f168, %f168;
	fma.rn.f32 	%f170, %f167, %f161, %f169;
	mul.rn.f32 	%f171, %f163, %f170;
	fma.rn.f32 	%f172, %f166, 0f3A2C32E4, 0f3B52E7DB;
	fma.rn.f32 	%f173, %f172, %f166, 0f3C93BB73;
	fma.rn.f32 	%f174, %f173, %f166, 0f3DF6384F;
	mul.rn.f32 	%f175, %f174, %f166;
	fma.rn.f32 	%f176, %f165, 0f3FB8AA3B, %f160;
	mul.f32 	%f177, %f175, 0f40400000;
	sub.f32 	%f178, %f160, %f176;
	fma.rn.f32 	%f179, %f165, 0f3FB8AA3B, %f178;
	fma.rn.f32 	%f180, %f171, 0f3FB8AA3B, %f179;
	fma.rn.f32 	%f181, %f165, 0f32A55E34, %f180;
	fma.rn.f32 	%f182, %f177, %f171, %f181;
	fma.rn.f32 	%f183, %f175, %f165, %f182;
	add.rn.f32 	%f184, %f176, %f183;
	mov.f32 	%f185, 0f4019999A;
	mul.rn.f32 	%f186, %f184, %f185;
	cvt.rni.f32.f32 	%f187, %f186;
	sub.f32 	%f188, %f186, %f187;
	neg.f32 	%f189, %f186;
	fma.rn.f32 	%f190, %f184, 0f4019999A, %f189;
	neg.f32 	%f191, %f176;
	add.rn.f32 	%f192, %f184, %f191;
	neg.f32 	%f193, %f192;
	add.rn.f32 	%f194, %f183, %f193;
	fma.rn.f32 	%f195, %f194, 0f4019999A, %f190;
	add.f32 	%f196, %f188, %f195;
	setp.gt.f32 	%p26, %f187, 0f00000000;
	selp.b32 	%r33, 0, -2097152000, %p26;
	setp.neu.f32 	%p27, %f18, 0f00000000;
	setp.neu.f32 	%p28, %f19, 0f7F800000;
	setp.lt.f32 	%p29, %f186, 0f00000000;
	selp.f32 	%f197, 0f00000000, 0f7F800000, %p29;
	abs.f32 	%f198, %f186;
	setp.gt.f32 	%p30, %f198, 0f43180000;
	cvt.rzi.s32.f32 	%r34, %f187;
	shl.b32 	%r35, %r34, 23;
	sub.s32 	%r36, %r35, %r33;
	mov.b32 	%f199, %r36;
	add.s32 	%r37, %r33, 2130706432;
	mov.b32 	%f200, %r37;
	fma.rn.f32 	%f201, %f196, 0f391FCB8E, 0f3AAF85ED;
	fma.rn.f32 	%f202, %f201, %f196, 0f3C1D9856;
	fma.rn.f32 	%f203, %f202, %f196, 0f3D6357BB;
	fma.rn.f32 	%f204, %f203, %f196, 0f3E75FDEC;
	fma.rn.f32 	%f205, %f204, %f196, 0f3F317218;
	fma.rn.f32 	%f206, %f205, %f196, 0f3F800000;
	mul.f32 	%f207, %f206, %f200;
	mul.f32 	%f208, %f207, %f199;
	selp.f32 	%f260, %f197, %f208, %p30;
	and.pred  	%p31, %p27, %p28;
	@%p31 bra 	$L__BB0_22;
	add.f32 	%f209, %f18, %f18;
	mov.b32 	%r38, %f209;
	and.b32  	%r39, %r38, 2147483647;
	mov.b32 	%f260, %r39;
	bra.uni 	$L__BB0_22;
$L__BB0_21:
	div.rn.f32 	%f260, %f3, 0f414EB852;
$L__BB0_22:
	mul.f32 	%f211, %f259, 0f3EB714BA;
	fma.rn.f32 	%f212, %f258, 0f3ED32D0A, %f211;
	fma.rn.f32 	%f213, %f260, 0f3E38C0CF, %f212;
	mul.f32 	%f214, %f259, 0f3F3714BA;
	fma.rn.f32 	%f215, %f258, 0f3E59C66D, %f214;
	fma.rn.f32 	%f25, %f260, 0f3D93CD57, %f215;
	mul.f32 	%f216, %f259, 0f3DF41B76;
	fma.rn.f32 	%f217, %f258, 0f3C9E6256, %f216;
	fma.rn.f32 	%f218, %f260, 0f3F734214, %f217;
	div.rn.f32 	%f26, %f213, 0f3F735200;
	div.rn.f32 	%f27, %f218, 0f3F8B5EC8;
	setp.leu.f32 	%p32, %f26, 0f3C1118C2;
	@%p32 bra 	$L__BB0_24;
	abs.f32 	%f219, %f26;
	lg2.approx.f32 	%f220, %f219;
	mul.f32 	%f221, %f220, 0fBF2AAAAB;
	ex2.approx.ftz.f32 	%f222, %f221;
	mul.f32 	%f223, %f219, %f222;
	neg.f32 	%f224, %f223;
	mul.f32 	%f225, %f222, %f224;
	fma.rn.f32 	%f226, %f223, %f225, 0f3F800000;
	mul.f32 	%f227, %f226, 0f3EAAAAAB;
	fma.rn.f32 	%f228, %f223, %f227, %f223;
	add.f32 	%f229, %f26, %f26;
	setp.eq.f32 	%p33, %f229, %f26;
	selp.f32 	%f261, %f229, %f228, %p33;
	bra.uni 	$L__BB0_25;
$L__BB0_24:
	fma.rn.f32 	%f261, %f26, 0f40F92F1B, 0f3E0D3DCB;
$L__BB0_25:
	setp.leu.f32 	%p34, %f25, 0f3C1118C2;
	@%p34 bra 	$L__BB0_27;
	abs.f32 	%f230, %f25;
	lg2.approx.f32 	%f231, %f230;
	mul.f32 	%f232, %f231, 0fBF2AAAAB;
	ex2.approx.ftz.f32 	%f233, %f232;
	mul.f32 	%f234, %f230, %f233;
	neg.f32 	%f235, %f234;
	mul.f32 	%f236, %f233, %f235;
	fma.rn.f32 	%f237, %f234, %f236, 0f3F800000;
	mul.f32 	%f238, %f237, 0f3EAAAAAB;
	fma.rn.f32 	%f239, %f234, %f238, %f234;
	add.f32 	%f240, %f25, %f25;
	setp.eq.f32 	%p35, %f240, %f25;
	selp.f32 	%f262, %f240, %f239, %p35;
	bra.uni 	$L__BB0_28;
$L__BB0_27:
	fma.rn.f32 	%f262, %f25, 0f40F92F1B, 0f3E0D3DCB;
$L__BB0_28:
	setp.leu.f32 	%p36, %f27, 0f3C1118C2;
	@%p36 bra 	$L__BB0_30;
	abs.f32 	%f241, %f27;
	lg2.approx.f32 	%f242, %f241;
	mul.f32 	%f243, %f242, 0fBF2AAAAB;
	ex2.approx.ftz.f32 	%f244, %f243;
	mul.f32 	%f245, %f241, %f244;
	neg.f32 	%f246, %f245;
	mul.f32 	%f247, %f244, %f246;
	fma.rn.f32 	%f248, %f245, %f247, 0f3F800000;
	mul.f32 	%f249, %f248, 0f3EAAAAAB;
	fma.rn.f32 	%f250, %f245, %f249, %f245;
	add.f32 	%f251, %f27, %f27;
	setp.eq.f32 	%p37, %f251, %f27;
	selp.f32 	%f263, %f251, %f250, %p37;
	bra.uni 	$L__BB0_31;
$L__BB0_30:
	fma.rn.f32 	%f263, %f27, 0f40F92F1B, 0f3E0D3DCB;
$L__BB0_31:
	fma.rn.f32 	%f252, %f262, 0f42E80000, 0fC1800000;
	mul.f32 	%f253, %f252, 0f40233333;
	sub.f32 	%f254, %f261, %f262;
	fma.rn.f32 	%f255, %f254, 0f43FA0000, 0f43000000;
	sub.f32 	%f256, %f262, %f263;
	fma.rn.f32 	%f257, %f256, 0f43480000, 0f43000000;
	cvta.to.global.u64 	%rd6, %rd2;
	add.s64 	%rd8, %rd6, %rd4;
	st.global.f32 	[%rd8], %f253;
	st.global.f32 	[%rd8+4], %f255;
	st.global.f32 	[%rd8+8], %f257;
$L__BB0_32:
	ret;

}
	// .globl	_Z17lab_to_rgb_kernelPKfPfi
.visible .entry _Z17lab_to_rgb_kernelPKfPfi(
	.param .u64 .ptr .align 1 _Z17lab_to_rgb_kernelPKfPfi_param_0,
	.param .u64 .ptr .align 1 _Z17lab_to_rgb_kernelPKfPfi_param_1,
	.param .u32 _Z17lab_to_rgb_kernelPKfPfi_param_2
)
{
	.reg .pred 	%p<29>;
	.reg .b32 	%r<40>;
	.reg .b32 	%f<249>;
	.reg .b64 	%rd<9>;

	ld.param.u64 	%rd1, [_Z17lab_to_rgb_kernelPKfPfi_param_0];
	ld.param.u64 	%rd2, [_Z17lab_to_rgb_kernelPKfPfi_param_1];
	ld.param.u32 	%r3, [_Z17lab_to_rgb_kernelPKfPfi_param_2];
	mov.u32 	%r4, %ctaid.x;
	mov.u32 	%r5, %ntid.x;
	mov.u32 	%r6, %tid.x;
	mad.lo.s32 	%r1, %r4, %r5, %r6;
	setp.ge.s32 	%p1, %r1, %r3;
	@%p1 bra 	$L__BB1_35;
	cvta.to.global.u64 	%rd3, %rd1;
	mul.lo.s32 	%r2, %r1, 3;
	mul.wide.s32 	%rd4, %r2, 4;
	add.s64 	%rd5, %rd3, %rd4;
	ld.global.f32 	%f40, [%rd5];
	div.rn.f32 	%f41, %f40, 0f40233333;
	ld.global.f32 	%f42, [%rd5+4];
	add.f32 	%f43, %f42, 0fC3000000;
	ld.global.f32 	%f44, [%rd5+8];
	add.f32 	%f45, %f44, 0fC3000000;
	add.f32 	%f46, %f41, 0f41800000;
	div.rn.f32 	%f1, %f46, 0f42E80000;
	div.rn.f32 	%f47, %f43, 0f43FA0000;
	add.f32 	%f2, %f47, %f1;
	div.rn.f32 	%f48, %f45, 0fC3480000;
	add.f32 	%f3, %f1, %f48;
	setp.leu.f32 	%p2, %f2, 0f3E53DCB4;
	@%p2 bra 	$L__BB1_3;
	mul.f32 	%f50, %f2, %f2;
	mul.f32 	%f240, %f2, %f50;
	bra.uni 	$L__BB1_4;
$L__BB1_3:
	add.f32 	%f49, %f2, 0fBE0D3DCB;
	div.rn.f32 	%f240, %f49, 0f40F92F1B;
$L__BB1_4:
	setp.leu.f32 	%p3, %f1, 0f3E53DCB4;
	@%p3 bra 	$L__BB1_6;
	mul.f32 	%f52, %f1, %f1;
	mul.f32 	%f241, %f1, %f52;
	bra.uni 	$L__BB1_7;
$L__BB1_6:
	add.f32 	%f51, %f1, 0fBE0D3DCB;
	div.rn.f32 	%f241, %f51, 0f40F92F1B;
$L__BB1_7:
	setp.leu.f32 	%p4, %f3, 0f3E53DCB4;
	@%p4 bra 	$L__BB1_9;
	mul.f32 	%f54, %f3, %f3;
	mul.f32 	%f242, %f3, %f54;
	bra.uni 	$L__BB1_10;
$L__BB1_9:
	add.f32 	%f53, %f3, 0fBE0D3DCB;
	div.rn.f32 	%f242, %f53, 0f40F92F1B;
$L__BB1_10:
	mul.f32 	%f55, %f240, 0f3F735200;
	mul.f32 	%f56, %f242, 0f3F8B5EC8;
	mul.f32 	%f57, %f241, 0fBFC4C0F4;
	fma.rn.f32 	%f58, %f55, 0f404F639A, %f57;
	fma.rn.f32 	%f13, %f56, 0fBEFF3F82, %f58;
	mul.f32 	%f59, %f55, 0fBF7821D1;
	fma.rn.f32 	%f60, %f241, 0f3FF0211F, %f59;
	fma.rn.f32 	%f14, %f56, 0f3D2A36A0, %f60;
	mul.f32 	%f61, %f241, 0fBE50EC2A;
	fma.rn.f32 	%f62, %f55, 0f3D63EA55, %f61;
	fma.rn.f32 	%f15, %f56, 0f3F875328, %f62;
	setp.leu.f32 	%p5, %f13, 0f3B4D2E1C;
	@%p5 bra 	$L__BB1_17;
	abs.f32 	%f16, %f13;
	setp.eq.f32 	%p6, %f13, 0f3F800000;
	mov.f32 	%f243, 0f3F800000;
	@%p6 bra 	$L__BB1_16;
	setp.num.f32 	%p7, %f16, %f16;
	@%p7 bra 	$L__BB1_14;
	mov.f32 	%f119, 0f3ED55555;
	add.rn.f32 	%f243, %f13, %f119;
	bra.uni 	$L__BB1_16;
$L__BB1_14:
	setp.lt.f32 	%p8, %f16, 0f00800000;
	mul.f32 	%f64, %f16, 0f4B800000;
	selp.f32 	%f65, %f64, %f16, %p8;
	mov.b32 	%r7, %f65;
	add.s32 	%r8, %r7, -1060439283;
	and.b32  	%r9, %r8, -8388608;
	sub.s32 	%r10, %r7, %r9;
	mov.b32 	%f66, %r10;
	cvt.rn.f32.s32 	%f67, %r9;
	selp.f32 	%f68, 0fC1C00000, 0f00000000, %p8;
	fma.rn.f32 	%f69, %f67, 0f34000000, %f68;
	add.f32 	%f70, %f66, 0fBF800000;
	add.f32 	%f71, %f66, 0f3F800000;
	rcp.approx.ftz.f32 	%f72, %f71;
	add.f32 	%f73, %f70, %f70;
	mul.f32 	%f74, %f73, %f72;
	mul.f32 	%f75, %f74, %f74;
	neg.f32 	%f76, %f74;
	sub.f32 	%f77, %f70, %f74;
	add.f32 	%f78, %f77, %f77;
	fma.rn.f32 	%f79, %f76, %f70, %f78;
	mul.rn.f32 	%f80, %f72, %f79;
	fma.rn.f32 	%f81, %f75, 0f3A2C32E4, 0f3B52E7DB;
	fma.rn.f32 	%f82, %f81, %f75, 0f3C93BB73;
	fma.rn.f32 	%f83, %f82, %f75, 0f3DF6384F;
	mul.rn.f32 	%f84, %f83, %f75;
	fma.rn.f32 	%f85, %f74, 0f3FB8AA3B, %f69;
	mul.f32 	%f86, %f84, 0f40400000;
	sub.f32 	%f87, %f69, %f85;
	fma.rn.f32 	%f88, %f74, 0f3FB8AA3B, %f87;
	fma.rn.f32 	%f89, %f80, 0f3FB8AA3B, %f88;
	fma.rn.f32 	%f90, %f74, 0f32A55E34, %f89;
	fma.rn.f32 	%f91, %f86, %f80, %f90;
	fma.rn.f32 	%f92, %f84, %f74, %f91;
	add.rn.f32 	%f93, %f85, %f92;
	mov.f32 	%f94, 0f3ED55555;
	mul.rn.f32 	%f95, %f93, %f94;
	cvt.rni.f32.f32 	%f96, %f95;
	sub.f32 	%f97, %f95, %f96;
	neg.f32 	%f98, %f95;
	fma.rn.f32 	%f99, %f93, 0f3ED55555, %f98;
	neg.f32 	%f100, %f85;
	add.rn.f32 	%f101, %f93, %f100;
	neg.f32 	%f102, %f101;
	add.rn.f32 	%f103, %f92, %f102;
	fma.rn.f32 	%f104, %f103, 0f3ED55555, %f99;
	add.f32 	%f105, %f97, %f104;
	setp.gt.f32 	%p9, %f96, 0f00000000;
	selp.b32 	%r11, 0, -2097152000, %p9;
	setp.neu.f32 	%p10, %f16, 0f7F800000;
	setp.lt.f32 	%p11, %f95, 0f00000000;
	selp.f32 	%f106, 0f00000000, 0f7F800000, %p11;
	abs.f32 	%f107, %f95;
	setp.gt.f32 	%p12, %f107, 0f43180000;
	cvt.rzi.s32.f32 	%r12, %f96;
	shl.b32 	%r13, %r12, 23;
	sub.s32 	%r14, %r13, %r11;
	mov.b32 	%f108, %r14;
	add.s32 	%r15, %r11, 2130706432;
	mov.b32 	%f109, %r15;
	fma.rn.f32 	%f110, %f105, 0f391FCB8E, 0f3AAF85ED;
	fma.rn.f32 	%f111, %f110, %f105, 0f3C1D9856;
	fma.rn.f32 	%f112, %f111, %f105, 0f3D6357BB;
	fma.rn.f32 	%f113, %f112, %f105, 0f3E75FDEC;
	fma.rn.f32 	%f114, %f113, %f105, 0f3F317218;
	fma.rn.f32 	%f115, %f114, %f105, 0f3F800000;
	mul.f32 	%f116, %f115, %f109;
	mul.f32 	%f117, %f116, %f108;
	selp.f32 	%f243, %f106, %f117, %p12;
	@%p10 bra 	$L__BB1_16;
	add.f32 	%f118, %f13, %f13;
	mov.b32 	%r16, %f118;
	and.b32  	%r17, %r16, 2147483647;
	mov.b32 	%f243, %r17;
$L__BB1_16:
	fma.rn.f32 	%f244, %f243, 0f3F870A3D, 0fBD6147AE;
	bra.uni 	$L__BB1_18;
$L__BB1_17:
	mul.f32 	%f244, %f13, 0f414EB852;
$L__BB1_18:
	setp.leu.f32 	%p13, %f14, 0f3B4D2E1C;
	@%p13 bra 	$L__BB1_25;
	abs.f32 	%f24, %f14;
	setp.eq.f32 	%p14, %f14, 0f3F800000;
	mov.f32 	%f245, 0f3F800000;
	@%p14 bra 	$L__BB1_24;
	setp.num.f32 	%p15, %f24, %f24;
	@%p15 bra 	$L__BB1_22;
	mov.f32 	%f176, 0f3ED55555;
	add.rn.f32 	%f245, %f14, %f176;
	bra.uni 	$L__BB1_24;
$L__BB1_22:
	setp.lt.f32 	%p16, %f24, 0f00800000;
	mul.f32 	%f121, %f24, 0f4B800000;
	selp.f32 	%f122, %f121, %f24, %p16;
	mov.b32 	%r18, %f122;
	add.s32 	%r19, %r18, -1060439283;
	and.b32  	%r20, %r19, -8388608;
	sub.s32 	%r21, %r18, %r20;
	mov.b32 	%f123, %r21;
	cvt.rn.f32.s32 	%f124, %r20;
	selp.f32 	%f125, 0fC1C00000, 0f00000000, %p16;
	fma.rn.f32 	%f126, %f124, 0f34000000, %f125;
	add.f32 	%f127, %f123, 0fBF800000;
	add.f32 	%f128, %f123, 0f3F800000;
	rcp.approx.ftz.f32 	%f129, %f128;
	add.f32 	%f130, %f127, %f127;
	mul.f32 	%f131, %f130, %f129;
	mul.f32 	%f132, %f131, %f131;
	neg.f32 	%f133, %f131;
	sub.f32 	%f134, %f127, %f131;
	add.f32 	%f135, %f134, %f134;
	fma.rn.f32 	%f136, %f133, %f127, %f135;
	mul.rn.f32 	%f137, %f129, %f136;
	fma.rn.f32 	%f138, %f132, 0f3A2C32E4, 0f3B52E7DB;
	fma.rn.f32 	%f139, %f138, %f132, 0f3C93BB73;
	fma.rn.f32 	%f140, %f139, %f132, 0f3DF6384F;
	mul.rn.f32 	%f141, %f140, %f132;
	fma.rn.f32 	%f142, %f131, 0f3FB8AA3B, %f126;
	mul.f32 	%f143, %f141, 0f40400000;
	sub.f32 	%f144, %f126, %f142;
	fma.rn.f32 	%f145, %f131, 0f3FB8AA3B, %f144;
	fma.rn.f32 	%f146, %f137, 0f3FB8AA3B, %f145;
	fma.rn.f32 	%f147, %f131, 0f32A55E34, %f146;
	fma.rn.f32 	%f148, %f143, %f137, %f147;
	fma.rn.f32 	%f149, %f141, %f131, %f148;
	add.rn.f32 	%f150, %f142, %f149;
	mov.f32 	%f151, 0f3ED55555;
	mul.rn.f32 	%f152, %f150, %f151;
	cvt.rni.f32.f32 	%f153, %f152;
	sub.f32 	%f154, %f152, %f153;
	neg.f32 	%f155, %f152;
	fma.rn.f32 	%f156, %f150, 0f3ED55555, %f155;
	neg.f32 	%f157, %f142;
	add.rn.f32 	%f158, %f150, %f157;
	neg.f32 	%f159, %f158;
	add.rn.f32 	%f160, %f149, %f159;
	fma.rn.f32 	%f161, %f160, 0f3ED55555, %f156;
	add.f32 	%f162, %f154, %f161;
	setp.gt.f32 	%p17, %f153, 0f00000000;
	selp.b32 	%r22, 0, -2097152000, %p17;
	setp.neu.f32 	%p18, %f24, 0f7F800000;
	setp.lt.f32 	%p19, %f152, 0f00000000;
	selp.f32 	%f163, 0f00000000, 0f7F800000, %p19;
	abs.f32 	%f164, %f152;
	setp.gt.f32 	%p20, %f164, 0f43180000;
	cvt.rzi.s32.f32 	%r23, %f153;
	shl.b32 	%r24, %r23, 23;
	sub.s32 	%r25, %r24, %r22;
	mov.b32 	%f165, %r25;
	add.s32 	%r26, %r22, 2130706432;
	mov.b32 	%f166, %r26;
	fma.rn.f32 	%f167, %f162, 0f391FCB8E, 0f3AAF85ED;
	fma.rn.f32 	%f168, %f167, %f162, 0f3C1D9856;
	fma.rn.f32 	%f169, %f168, %f162, 0f3D6357BB;
	fma.rn.f32 	%f170, %f169, %f162, 0f3E75FDEC;
	fma.rn.f32 	%f171, %f170, %f162, 0f3F317218;
	fma.rn.f32 	%f172, %f171, %f162, 0f3F800000;
	mul.f32 	%f173, %f172, %f166;
	mul.f32 	%f174, %f173, %f165;
	selp.f32 	%f245, %f163, %f174, %p20;
	@%p18 bra 	$L__BB1_24;
	add.f32 	%f175, %f14, %f14;
	mov.b32 	%r27, %f175;
	and.b32  	%r28, %r27, 2147483647;
	mov.b32 	%f245, %r28;
$L__BB1_24:
	fma.rn.f32 	%f246, %f245, 0f3F870A3D, 0fBD6147AE;
	bra.uni 	$L__BB1_26;
$L__BB1_25:
	mul.f32 	%f246, %f14, 0f414EB852;
$L__BB1_26:
	setp.leu.f32 	%p21, %f15, 0f3B4D2E1C;
	@%p21 bra 	$L__BB1_33;
	abs.f32 	%f32, %f15;
	setp.eq.f32 	%p22, %f15, 0f3F800000;
	mov.f32 	%f247, 0f3F800000;
	@%p22 bra 	$L__BB1_32;
	setp.num.f32 	%p23, %f32, %f32;
	@%p23 bra 	$L__BB1_30;
	mov.f32 	%f233, 0f3ED55555;
	add.rn.f32 	%f247, %f15, %f233;
	bra.uni 	$L__BB1_32;
$L__BB1_30:
	setp.lt.f32 	%p24, %f32, 0f00800000;
	mul.f32 	%f178, %f32, 0f4B800000;
	selp.f32 	%f179, %f178, %f32, %p24;
	mov.b32 	%r29, %f179;
	add.s32 	%r30, %r29, -1060439283;
	and.b32  	%r31, %r30, -8388608;
	sub.s32 	%r32, %r29, %r31;
	mov.b32 	%f180, %r32;
	cvt.rn.f32.s32 	%f181, %r31;
	selp.f32 	%f182, 0fC1C00000, 0f00000000, %p24;
	fma.rn.f32 	%f183, %f181, 0f34000000, %f182;
	add.f32 	%f184, %f180, 0fBF800000;
	add.f32 	%f185, %f180, 0f3F800000;
	rcp.approx.ftz.f32 	%f186, %f185;
	add.f32 	%f187, %f184, %f184;
	mul.f32 	%f188, %f187, %f186;
	mul.f32 	%f189, %f188, %f188;
	neg.f32 	%f190, %f188;
	sub.f32 	%f191, %f184, %f188;
	add.f32 	%f192, %f191, %f191;
	fma.rn.f32 	%f193, %f190, %f184, %f192;
	mul.rn.f32 	%f194, %f186, %f193;
	fma.rn.f32 	%f195, %f189, 0f3A2C32E4, 0f3B52E7DB;
	fma.rn.f32 	%f196, %f195, %f189, 0f3C93BB73;
	fma.rn.f32 	%f197, %f196, %f189, 0f3DF6384F;
	mul.rn.f32 	%f198, %f197, %f189;
	fma.rn.f32 	%f199, %f188, 0f3FB8AA3B, %f183;
	mul.f32 	%f200, %f198, 0f40400000;
	sub.f32 	%f201, %f183, %f199;
	fma.rn.f32 	%f202, %f188, 0f3FB8AA3B, %f201;
	fma.rn.f32 	%f203, %f194, 0f3FB8AA3B, %f202;
	fma.rn.f32 	%f204, %f188, 0f32A55E34, %f203;
	fma.rn.f32 	%f205, %f200, %f194, %f204;
	fma.rn.f32 	%f206, %f198, %f188, %f205;
	add.rn.f32 	%f207, %f199, %f206;
	mov.f32 	%f208, 0f3ED55555;
	mul.rn.f32 	%f209, %f207, %f208;
	cvt.rni.f32.f32 	%f210, %f209;
	sub.f32 	%f211, %f209, %f210;
	neg.f32 	%f212, %f209;
	fma.rn.f32 	%f213, %f207, 0f3ED55555, %f212;
	neg.f32 	%f214, %f199;
	add.rn.f32 	%f215, %f207, %f214;
	neg.f32 	%f216, %f215;
	add.rn.f32 	%f217, %f206, %f216;
	fma.rn.f32 	%f218, %f217, 0f3ED55555, %f213;
	add.f32 	%f219, %f211, %f218;
	setp.gt.f32 	%p25, %f210, 0f00000000;
	selp.b32 	%r33, 0, -2097152000, %p25;
	setp.neu.f32 	%p26, %f32, 0f7F800000;
	setp.lt.f32 	%p27, %f209, 0f00000000;
	selp.f32 	%f220, 0f00000000, 0f7F800000, %p27;
	abs.f32 	%f221, %f209;
	setp.gt.f32 	%p28, %f221, 0f43180000;
	cvt.rzi.s32.f32 	%r34, %f210;
	shl.b32 	%r35, %r34, 23;
	sub.s32 	%r36, %r35, %r33;
	mov.b32 	%f222, %r36;
	add.s32 	%r37, %r33, 2130706432;
	mov.b32 	%f223, %r37;
	fma.rn.f32 	%f224, %f219, 0f391FCB8E, 0f3AAF85ED;
	fma.rn.f32 	%f225, %f224, %f219, 0f3C1D9856;
	fma.rn.f32 	%f226, %f225, %f219, 0f3D6357BB;
	fma.rn.f32 	%f227, %f226, %f219, 0f3E75FDEC;
	fma.rn.f32 	%f228, %f227, %f219, 0f3F317218;
	fma.rn.f32 	%f229, %f228, %f219, 0f3F800000;
	mul.f32 	%f230, %f229, %f223;
	mul.f32 	%f231, %f230, %f222;
	selp.f32 	%f247, %f220, %f231, %p28;
	@%p26 bra 	$L__BB1_32;
	add.f32 	%f232, %f15, %f15;
	mov.b32 	%r38, %f232;
	and.b32  	%r39, %r38, 2147483647;
	mov.b32 	%f247, %r39;
$L__BB1_32:
	fma.rn.f32 	%f248, %f247, 0f3F870A3D, 0fBD6147AE;
	bra.uni 	$L__BB1_34;
$L__BB1_33:
	mul.f32 	%f248, %f15, 0f414EB852;
$L__BB1_34:
	min.f32 	%f234, %f244, 0f3F800000;
	max.f32 	%f235, %f234, 0f00000000;
	cvta.to.global.u64 	%rd6, %rd2;
	add.s64 	%rd8, %rd6, %rd4;
	st.global.f32 	[%rd8], %f235;
	min.f32 	%f236, %f246, 0f3F800000;
	max.f32 	%f237, %f236, 0f00000000;
	st.global.f32 	[%rd8+4], %f237;
	min.f32 	%f238, %f248, 0f3F800000;
	max.f32 	%f239, %f238, 0f00000000;
	st.global.f32 	[%rd8+8], %f239;
$L__BB1_35:
	ret;

}
	// .globl	_Z26statistics_matching_kernelPKfPfS0_S0_S0_S0_i
.visible .entry _Z26statistics_matching_kernelPKfPfS0_S0_S0_S0_i(
	.param .u64 .ptr .align 1 _Z26statistics_matching_kernelPKfPfS0_S0_S0_S0_i_param_0,
	.param .u64 .ptr .align 1 _Z26statistics_matching_kernelPKfPfS0_S0_S0_S0_i_param_1,
	.param .u64 .ptr .align 1 _Z26statistics_matching_kernelPKfPfS0_S0_S0_S0_i_param_2,
	.param .u64 .ptr .align 1 _Z26statistics_matching_kernelPKfPfS0_S0_S0_S0_i_param_3,
	.param .u64 .ptr .align 1 _Z26statistics_matching_kernelPKfPfS0_S0_S0_S0_i_param_4,
	.param .u64 .ptr .align 1 _Z26statistics_matching_kernelPKfPfS0_S0_S0_S0_i_param_5,
	.param .u32 _Z26statistics_matching_kernelPKfPfS0_S0_S0_S0_i_param_6
)
{
	.reg .pred 	%p<2>;
	.reg .b32 	%r<7>;
	.reg .b32 	%f<28>;
	.reg .b64 	%rd<16>;

	ld.param.u64 	%rd1, [_Z26statistics_matching_kernelPKfPfS0_S0_S0_S0_i_param_0];
	ld.param.u64 	%rd2, [_Z26statistics_matching_kernelPKfPfS0_S0_S0_S0_i_param_1];
	ld.param.u64 	%rd3, [_Z26statistics_matching_kernelPKfPfS0_S0_S0_S0_i_param_2];
	ld.param.u64 	%rd4, [_Z26statistics_matching_kernelPKfPfS0_S0_S0_S0_i_param_3];
	ld.param.u64 	%rd5, [_Z26statistics_matching_kernelPKfPfS0_S0_S0_S0_i_param_4];
	ld.param.u64 	%rd6, [_Z26statistics_matching_kernelPKfPfS0_S0_S0_S0_i_param_5];
	ld.param.u32 	%r2, [_Z26statistics_matching_kernelPKfPfS0_S0_S0_S0_i_param_6];
	mov.u32 	%r3, %ctaid.x;
	mov.u32 	%r4, %ntid.x;
	mov.u32 	%r5, %tid.x;
	mad.lo.s32 	%r1, %r3, %r4, %r5;
	setp.ge.s32 	%p1, %r1, %r2;
	@%p1 bra 	$L__BB2_2;
	cvta.to.global.u64 	%rd7, %rd1;
	cvta.to.global.u64 	%rd8, %rd5;
	cvta.to.global.u64 	%rd9, %rd6;
	cvta.to.global.u64 	%rd10, %rd4;
	cvta.to.global.u64 	%rd11, %rd3;
	cvta.to.global.u64 	%rd12, %rd2;
	mul.lo.s32 	%r6, %r1, 3;
	mul.wide.s32 	%rd13, %r6, 4;
	add.s64 	%rd14, %rd7, %rd13;
	ld.global.f32 	%f1, [%rd14];
	ld.global.f32 	%f2, [%rd8];
	sub.f32 	%f3, %f1, %f2;
	ld.global.f32 	%f4, [%rd9];
	add.f32 	%f5, %f4, 0f322BCC77;
	div.rn.f32 	%f6, %f3, %f5;
	ld.global.f32 	%f7, [%rd10];
	ld.global.f32 	%f8, [%rd11];
	fma.rn.f32 	%f9, %f7, %f6, %f8;
	add.s64 	%rd15, %rd12, %rd13;
	st.global.f32 	[%rd15], %f9;
	ld.global.f32 	%f10, [%rd14+4];
	ld.global.f32 	%f11, [%rd8+4];
	sub.f32 	%f12, %f10, %f11;
	ld.global.f32 	%f13, [%rd9+4];
	add.f32 	%f14, %f13, 0f322BCC77;
	div.rn.f32 	%f15, %f12, %f14;
	ld.global.f32 	%f16, [%rd10+4];
	ld.global.f32 	%f17, [%rd11+4];
	fma.rn.f32 	%f18, %f16, %f15, %f17;
	st.global.f32 	[%rd15+4], %f18;
	ld.global.f32 	%f19, [%rd14+8];
	ld.global.f32 	%f20, [%rd8+8];
	sub.f32 	%f21, %f19, %f20;
	ld.global.f32 	%f22, [%rd9+8];
	add.f32 	%f23, %f22, 0f322BCC77;
	div.rn.f32 	%f24, %f21, %f23;
	ld.global.f32 	%f25, [%rd10+8];
	ld.global.f32 	%f26, [%rd11+8];
	fma.rn.f32 	%f27, %f25, %f24, %f26;
	st.global.f32 	[%rd15+8], %f27;
$L__BB2_2:
	ret;

}
	// .globl	_Z23compute_mean_std_kernelPKfPfS1_ii
.visible .entry _Z23compute_mean_std_kernelPKfPfS1_ii(
	.param .u64 .ptr .align 1 _Z23compute_mean_std_kernelPKfPfS1_ii_param_0,
	.param .u64 .ptr .align 1 _Z23compute_mean_std_kernelPKfPfS1_ii_param_1,
	.param .u64 .ptr .align 1 _Z23compute_mean_std_kernelPKfPfS1_ii_param_2,
	.param .u32 _Z23compute_mean_std_kernelPKfPfS1_ii_param_3,
	.param .u32 _Z23compute_mean_std_kernelPKfPfS1_ii_param_4
)
{
	.reg .pred 	%p<8>;
	.reg .b32 	%r<17>;
	.reg .b32 	%f<9>;
	.reg .b64 	%rd<9>;

	ld.param.u64 	%rd1, [_Z23compute_mean_std_kernelPKfPfS1_ii_param_0];
	ld.param.u64 	%rd2, [_Z23compute_mean_std_kernelPKfPfS1_ii_param_1];
	ld.param.u32 	%r8, [_Z23compute_mean_std_kernelPKfPfS1_ii_param_3];
	ld.param.u32 	%r9, [_Z23compute_mean_std_kernelPKfPfS1_ii_param_4];
	mov.u32 	%r1, %tid.x;
	mov.u32 	%r2, %ctaid.x;
	mov.u32 	%r16, %ntid.x;
	mad.lo.s32 	%r4, %r2, %r16, %r1;
	setp.ge.s32 	%p1, %r4, %r8;
	mov.f32 	%f8, 0f00000000;
	@%p1 bra 	$L__BB3_2;
	cvta.to.global.u64 	%rd3, %rd1;
	mad.lo.s32 	%r10, %r4, 3, %r9;
	mul.wide.s32 	%rd4, %r10, 4;
	add.s64 	%rd5, %rd3, %rd4;
	ld.global.f32 	%f8, [%rd5];
$L__BB3_2:
	shl.b32 	%r11, %r1, 2;
	mov.u32 	%r12, sdata;
	add.s32 	%r5, %r12, %r11;
	st.shared.f32 	[%r5], %f8;
	bar.sync 	0;
	setp.lt.u32 	%p2, %r16, 2;
	@%p2 bra 	$L__BB3_6;
$L__BB3_3:
	shr.u32 	%r7, %r16, 1;
	setp.ge.u32 	%p3, %r1, %r7;
	add.s32 	%r13, %r7, %r4;
	setp.ge.s32 	%p4, %r13, %r8;
	or.pred  	%p5, %p3, %p4;
	@%p5 bra 	$L__BB3_5;
	shl.b32 	%r14, %r7, 2;
	add.s32 	%r15, %r5, %r14;
	ld.shared.f32 	%f4, [%r15];
	ld.shared.f32 	%f5, [%r5];
	add.f32 	%f6, %f4, %f5;
	st.shared.f32 	[%r5], %f6;
$L__BB3_5:
	bar.sync 	0;
	setp.gt.u32 	%p6, %r16, 3;
	mov.u32 	%r16, %r7;
	@%p6 bra 	$L__BB3_3;
$L__BB3_6:
	setp.ne.s32 	%p7, %r1, 0;
	@%p7 bra 	$L__BB3_8;
	ld.shared.f32 	%f7, [sdata];
	cvta.to.global.u64 	%rd6, %rd2;
	mul.wide.u32 	%rd7, %r2, 4;
	add.s64 	%rd8, %rd6, %rd7;
	st.global.f32 	[%rd8], %f7;
$L__BB3_8:
	ret;

}


// ===== COMPILED SASS (sm_100) =====

	.target	sm_100

	.elftype	@"ET_EXEC"


//--------------------- .note.nv.tkinfo           --------------------------
	.section	.note.nv.tkinfo,"",@"SHT_NOTE"
	.sectionflags	@"SHF_NOTE_NV_TKINFO"
	.tkinfo
        /*0018*/ 	.word	0x00000002
        /*0030*/ 	.string	""
        /*0030*/ 	.string	"ptxas"
        /*0030*/ 	.string	"Cuda compilation tools, release 13.0, V13.0.88"
        /*0030*/ 	.string	"Build cuda_13.0.r13.0/compiler.36424714_0"
        /*0030*/ 	.string	"-arch sm_100 -m 64 "



//--------------------- .note.nv.cuinfo           --------------------------
	.section	.note.nv.cuinfo,"",@"SHT_NOTE"
	.sectionflags	@"SHF_NOTE_NV_CUINFO"
        /*0018*/ 	.short	0x0002
        /*001a*/ 	.short	0x0064
        /*001c*/ 	.short	0x0082
	.zero		2


//--------------------- .nv.info                  --------------------------
	.section	.nv.info,"",@"SHT_CUDA_INFO"
	.align	4


	//----- nvinfo : EIATTR_REGCOUNT
	.align		4
        /*0000*/ 	.byte	0x04, 0x2f
        /*0002*/ 	.short	(.L_1 - .L_0)
	.align		4
.L_0:
        /*0004*/ 	.word	index@(_Z17rgb_to_lab_kernelPKfPfi)
        /*0008*/ 	.word	0x00000012


	//----- nvinfo : EIATTR_FRAME_SIZE
	.align		4
.L_1:
        /*000c*/ 	.byte	0x04, 0x11
        /*000e*/ 	.short	(.L_3 - .L_2)
	.align		4
.L_2:
        /*0010*/ 	.word	index@($__internal_2_$__cuda_sm3x_div_rn_noftz_f32_slowpath)
        /*0014*/ 	.word	0x00000000


	//----- nvinfo : EIATTR_FRAME_SIZE
	.align		4
.L_3:
        /*0018*/ 	.byte	0x04, 0x11
        /*001a*/ 	.short	(.L_5 - .L_4)
	.align		4
.L_4:
        /*001c*/ 	.word	index@(_Z17rgb_to_lab_kernelPKfPfi)
        /*0020*/ 	.word	0x00000000


	//----- nvinfo : EIATTR_REGCOUNT
	.align		4
.L_5:
        /*0024*/ 	.byte	0x04, 0x2f
        /*0026*/ 	.short	(.L_7 - .L_6)
	.align		4
.L_6:
        /*0028*/ 	.word	index@(_Z17lab_to_rgb_kernelPKfPfi)
        /*002c*/ 	.word	0x00000013


	//----- nvinfo : EIATTR_FRAME_SIZE
	.align		4
.L_7:
        /*0030*/ 	.byte	0x04, 0x11
        /*0032*/ 	.short	(.L_9 - .L_8)
	.align		4
.L_8:
        /*0034*/ 	.word	index@($__internal_1_$__cuda_sm3x_div_rn_noftz_f32_slowpath)
        /*0038*/ 	.word	0x00000000


	//----- nvinfo : EIATTR_FRAME_SIZE
	.align		4
.L_9:
        /*003c*/ 	.byte	0x04, 0x11
        /*003e*/ 	.short	(.L_11 - .L_10)
	.align		4
.L_10:
        /*0040*/ 	.word	index@(_Z17lab_to_rgb_kernelPKfPfi)
        /*0044*/ 	.word	0x00000000


	//----- nvinfo : EIATTR_REGCOUNT
	.align		4
.L_11:
        /*0048*/ 	.byte	0x04, 0x2f
        /*004a*/ 	.short	(.L_13 - .L_12)
	.align		4
.L_12:
        /*004c*/ 	.word	index@(_Z26statistics_matching_kernelPKfPfS0_S0_S0_S0_i)
        /*0050*/ 	.word	0x00000014


	//----- nvinfo : EIATTR_FRAME_SIZE
	.align		4
.L_13:
        /*0054*/ 	.byte	0x04, 0x11
        /*0056*/ 	.short	(.L_15 - .L_14)
	.align		4
.L_14:
        /*0058*/ 	.word	index@($__internal_0_$__cuda_sm3x_div_rn_noftz_f32_slowpath)
        /*005c*/ 	.word	0x00000000


	//----- nvinfo : EIATTR_FRAME_SIZE
	.align		4
.L_15:
        /*0060*/ 	.byte	0x04, 0x11
        /*0062*/ 	.short	(.L_17 - .L_16)
	.align		4
.L_16:
        /*0064*/ 	.word	index@(_Z26statistics_matching_kernelPKfPfS0_S0_S0_S0_i)
        /*0068*/ 	.word	0x00000000


	//----- nvinfo : EIATTR_REGCOUNT
	.align		4
.L_17:
        /*006c*/ 	.byte	0x04, 0x2f
        /*006e*/ 	.short	(.L_19 - .L_18)
	.align		4
.L_18:
        /*0070*/ 	.word	index@(_Z23compute_mean_std_kernelPKfPfS1_ii)
        /*0074*/ 	.word	0x0000000c


	//----- nvinfo : EIATTR_FRAME_SIZE
	.align		4
.L_19:
        /*0078*/ 	.byte	0x04, 0x11
        /*007a*/ 	.short	(.L_21 - .L_20)
	.align		4
.L_20:
        /*007c*/ 	.word	index@(_Z23compute_mean_std_kernelPKfPfS1_ii)
        /*0080*/ 	.word	0x00000000


	//----- nvinfo : EIATTR_MIN_STACK_SIZE
	.align		4
.L_21:
        /*0084*/ 	.byte	0x04, 0x12
        /*0086*/ 	.short	(.L_23 - .L_22)
	.align		4
.L_22:
        /*0088*/ 	.word	index@(_Z23compute_mean_std_kernelPKfPfS1_ii)
        /*008c*/ 	.word	0x00000000


	//----- nvinfo : EIATTR_MIN_STACK_SIZE
	.align		4
.L_23:
        /*0090*/ 	.byte	0x04, 0x12
        /*0092*/ 	.short	(.L_25 - .L_24)
	.align		4
.L_24:
        /*0094*/ 	.word	index@(_Z26statistics_matching_kernelPKfPfS0_S0_S0_S0_i)
        /*0098*/ 	.word	0x00000000


	//----- nvinfo : EIATTR_MIN_STACK_SIZE
	.align		4
.L_25:
        /*009c*/ 	.byte	0x04, 0x12
        /*009e*/ 	.short	(.L_27 - .L_26)
	.align		4
.L_26:
        /*00a0*/ 	.word	index@(_Z17lab_to_rgb_kernelPKfPfi)
        /*00a4*/ 	.word	0x00000000


	//----- nvinfo : EIATTR_MIN_STACK_SIZE
	.align		4
.L_27:
        /*00a8*/ 	.byte	0x04, 0x12
        /*00aa*/ 	.short	(.L_29 - .L_28)
	.align		4
.L_28:
        /*00ac*/ 	.word	index@(_Z17rgb_to_lab_kernelPKfPfi)
        /*00b0*/ 	.word	0x00000000
.L_29:


//--------------------- .nv.compat                --------------------------
	.section	.nv.compat,"",@"SHT_CUDA_COMPAT_INFO"
	.align	4
        /*0000*/ 	.byte	0x02, 0x09, 0x00, 0x00, 0x02, 0x02, 0x01, 0x00, 0x02, 0x05, 0x05, 0x00, 0x03, 0x07, 0x01, 0x01
        /*0010*/ 	.byte	0x02, 0x03, 0x00, 0x00, 0x02, 0x06, 0x01, 0x00, 0x04, 0x0b, 0x08, 0x00, 0x01, 0x00, 0x00, 0x00
        /*0020*/ 	.byte	0x00, 0x00, 0x00, 0x00


//--------------------- .nv.info._Z23compute_mean_std_kernelPKfPfS1_ii --------------------------
	.section	.nv.info._Z23compute_mean_std_kernelPKfPfS1_ii,"",@"SHT_CUDA_INFO"
	.sectionflags	@""
	.align	4


	//----- nvinfo : EIATTR_CUDA_API_VERSION
	.align		4
        /*0000*/ 	.byte	0x04, 0x37
        /*0002*/ 	.short	(.L_31 - .L_30)
.L_30:
        /*0004*/ 	.word	0x00000082


	//----- nvinfo : EIATTR_KPARAM_INFO
	.align		4
.L_31:
        /*0008*/ 	.byte	0x04, 0x17
        /*000a*/ 	.short	(.L_33 - .L_32)
.L_32:
        /*000c*/ 	.word	0x00000000
        /*0010*/ 	.short	0x0004
        /*0012*/ 	.short	0x001c
        /*0014*/ 	.byte	0x00, 0xf0, 0x11, 0x00


	//----- nvinfo : EIATTR_KPARAM_INFO
	.align		4
.L_33:
        /*0018*/ 	.byte	0x04, 0x17
        /*001a*/ 	.short	(.L_35 - .L_34)
.L_34:
        /*001c*/ 	.word	0x00000000
        /*0020*/ 	.short	0x0003
        /*0022*/ 	.short	0x0018
        /*0024*/ 	.byte	0x00, 0xf0, 0x11, 0x00


	//----- nvinfo : EIATTR_KPARAM_INFO
	.align		4
.L_35:
        /*0028*/ 	.byte	0x04, 0x17
        /*002a*/ 	.short	(.L_37 - .L_36)
.L_36:
        /*002c*/ 	.word	0x00000000
        /*0030*/ 	.short	0x0002
        /*0032*/ 	.short	0x0010
        /*0034*/ 	.byte	0x00, 0xf5, 0x21, 0x00


	//----- nvinfo : EIATTR_KPARAM_INFO
	.align		4
.L_37:
        /*0038*/ 	.byte	0x04, 0x17
        /*003a*/ 	.short	(.L_39 - .L_38)
.L_38:
        /*003c*/ 	.word	0x00000000
        /*0040*/ 	.short	0x0001
        /*0042*/ 	.short	0x0008
        /*0044*/ 	.byte	0x00, 0xf5, 0x21, 0x00


	//----- nvinfo : EIATTR_KPARAM_INFO
	.align		4
.L_39:
        /*0048*/ 	.byte	0x04, 0x17
        /*004a*/ 	.short	(.L_41 - .L_40)
.L_40:
        /*004c*/ 	.word	0x00000000
        /*0050*/ 	.short	0x0000
        /*0052*/ 	.short	0x0000
        /*0054*/ 	.byte	0x00, 0xf5, 0x21, 0x00


	//----- nvinfo : EIATTR_SPARSE_MMA_MASK
	.align		4
.L_41:
        /*0058*/ 	.byte	0x03, 0x50
        /*005a*/ 	.short	0x0000


	//----- nvinfo : EIATTR_MAXREG_COUNT
	.align		4
        /*005c*/ 	.byte	0x03, 0x1b
        /*005e*/ 	.short	0x00ff


	//----- nvinfo : EIATTR_NUM_BARRIERS
	.align		4
        /*0060*/ 	.byte	0x02, 0x4c
        /*0062*/ 	.byte	0x01
	.zero		1


	//----- nvinfo : EIATTR_MERCURY_ISA_VERSION
	.align		4
        /*0064*/ 	.byte	0x03, 0x5f
        /*0066*/ 	.short	0x0101


	//----- nvinfo : EIATTR_VRC_CTA_INIT_COUNT
	.align		4
        /*0068*/ 	.byte	0x02, 0x4a
	.zero		1
	.zero		1


	//----- nvinfo : EIATTR_EXIT_INSTR_OFFSETS
	.align		4
        /*006c*/ 	.byte	0x04, 0x1c
        /*006e*/ 	.short	(.L_43 - .L_42)


	//   ....[0]....
.L_42:
        /*0070*/ 	.word	0x00000270


	//   ....[1]....
        /*0074*/ 	.word	0x000002f0


	//----- nvinfo : EIATTR_CBANK_PARAM_SIZE
	.align		4
.L_43:
        /*0078*/ 	.byte	0x03, 0x19
        /*007a*/ 	.short	0x0020


	//----- nvinfo : EIATTR_PARAM_CBANK
	.align		4
        /*007c*/ 	.byte	0x04, 0x0a
        /*007e*/ 	.short	(.L_45 - .L_44)
	.align		4
.L_44:
        /*0080*/ 	.word	index@(.nv.constant0._Z23compute_mean_std_kernelPKfPfS1_ii)
        /*0084*/ 	.short	0x0380
        /*0086*/ 	.short	0x0020


	//----- nvinfo : EIATTR_SW_WAR
	.align		4
.L_45:
        /*0088*/ 	.byte	0x04, 0x36
        /*008a*/ 	.short	(.L_47 - .L_46)
.L_46:
        /*008c*/ 	.word	0x00000008
.L_47:


//--------------------- .nv.info._Z26statistics_matching_kernelPKfPfS0_S0_S0_S0_i --------------------------
	.section	.nv.info._Z26statistics_matching_kernelPKfPfS0_S0_S0_S0_i,"",@"SHT_CUDA_INFO"
	.sectionflags	@""
	.align	4


	//----- nvinfo : EIATTR_CUDA_API_VERSION
	.align		4
        /*0000*/ 	.byte	0x04, 0x37
        /*0002*/ 	.short	(.L_49 - .L_48)
.L_48:
        /*0004*/ 	.word	0x00000082


	//----- nvinfo : EIATTR_KPARAM_INFO
	.align		4
.L_49:
        /*0008*/ 	.byte	0x04, 0x17
        /*000a*/ 	.short	(.L_51 - .L_50)
.L_50:
        /*000c*/ 	.word	0x00000000
        /*0010*/ 	.short	0x0006
        /*0012*/ 	.short	0x0030
        /*0014*/ 	.byte	0x00, 0xf0, 0x11, 0x00


	//----- nvinfo : EIATTR_KPARAM_INFO
	.align		4
.L_51:
        /*0018*/ 	.byte	0x04, 0x17
        /*001a*/ 	.short	(.L_53 - .L_52)
.L_52:
        /*001c*/ 	.word	0x00000000
        /*0020*/ 	.short	0x0005
        /*0022*/ 	.short	0x0028
        /*0024*/ 	.byte	0x00, 0xf5, 0x21, 0x00


	//----- nvinfo : EIATTR_KPARAM_INFO
	.align		4
.L_53:
        /*0028*/ 	.byte	0x04, 0x17
        /*002a*/ 	.short	(.L_55 - .L_54)
.L_54:
        /*002c*/ 	.word	0x00000000
        /*0030*/ 	.short	0x0004
        /*0032*/ 	.short	0x0020
        /*0034*/ 	.byte	0x00, 0xf5, 0x21, 0x00


	//----- nvinfo : EIATTR_KPARAM_INFO
	.align		4
.L_55:
        /*0038*/ 	.byte	0x04, 0x17
        /*003a*/ 	.short	(.L_57 - .L_56)
.L_56:
        /*003c*/ 	.word	0x00000000
        /*0040*/ 	.short	0x0003
        /*0042*/ 	.short	0x0018
        /*0044*/ 	.byte	0x00, 0xf5, 0x21, 0x00


	//----- nvinfo : EIATTR_KPARAM_INFO
	.align		4
.L_57:
        /*0048*/ 	.byte	0x04, 0x17
        /*004a*/ 	.short	(.L_59 - .L_58)
.L_58:
        /*004c*/ 	.word	0x00000000
        /*0050*/ 	.short	0x0002
        /*0052*/ 	.short	0x0010
        /*0054*/ 	.byte	0x00, 0xf5, 0x21, 0x00


	//----- nvinfo : EIATTR_KPARAM_INFO
	.align		4
.L_59:
        /*0058*/ 	.byte	0x04, 0x17
        /*005a*/ 	.short	(.L_61 - .L_60)
.L_60:
        /*005c*/ 	.word	0x00000000
        /*0060*/ 	.short	0x0001
        /*0062*/ 	.short	0x0008
        /*0064*/ 	.byte	0x00, 0xf5, 0x21, 0x00


	//----- nvinfo : EIATTR_KPARAM_INFO
	.align		4
.L_61:
        /*0068*/ 	.byte	0x04, 0x17
        /*006a*/ 	.short	(.L_63 - .L_62)
.L_62:
        /*006c*/ 	.word	0x00000000
        /*0070*/ 	.short	0x0000
        /*0072*/ 	.short	0x0000
        /*0074*/ 	.byte	0x00, 0xf5, 0x21, 0x00


	//----- nvinfo : EIATTR_SPARSE_MMA_MASK
	.align		4
.L_63:
        /*0078*/ 	.byte	0x03, 0x50
        /*007a*/ 	.short	0x0000


	//----- nvinfo : EIATTR_MAXREG_COUNT
	.align		4
        /*007c*/ 	.byte	0x03, 0x1b
        /*007e*/ 	.short	0x00ff


	//----- nvinfo : EIATTR_MERCURY_ISA_VERSION
	.align		4
        /*0080*/ 	.byte	0x03, 0x5f
        /*0082*/ 	.short	0x0101


	//----- nvinfo : EIATTR_VRC_CTA_INIT_COUNT
	.align		4
        /*0084*/ 	.byte	0x02, 0x4a
	.zero		1
	.zero		1


	//----- nvinfo : EIATTR_EXIT_INSTR_OFFSETS
	.align		4
        /*0088*/ 	.byte	0x04, 0x1c
        /*008a*/ 	.short	(.L_65 - .L_64)


	//   ....[0]....
.L_64:
        /*008c*/ 	.word	0x00000070


	//   ....[1]....
        /*0090*/ 	.word	0x000005b0


	//----- nvinfo : EIATTR_CRS_STACK_SIZE
	.align		4
.L_65:
        /*0094*/ 	.byte	0x04, 0x1e
        /*0096*/ 	.short	(.L_67 - .L_66)
.L_66:
        /*0098*/ 	.word	0x00000000


	//----- nvinfo : EIATTR_CBANK_PARAM_SIZE
	.align		4
.L_67:
        /*009c*/ 	.byte	0x03, 0x19
        /*009e*/ 	.short	0x0034


	//----- nvinfo : EIATTR_PARAM_CBANK
	.align		4
        /*00a0*/ 	.byte	0x04, 0x0a
        /*00a2*/ 	.short	(.L_69 - .L_68)
	.align		4
.L_68:
        /*00a4*/ 	.word	index@(.nv.constant0._Z26statistics_matching_kernelPKfPfS0_S0_S0_S0_i)
        /*00a8*/ 	.short	0x0380
        /*00aa*/ 	.short	0x0034


	//----- nvinfo : EIATTR_SW_WAR
	.align		4
.L_69:
        /*00ac*/ 	.byte	0x04, 0x36
        /*00ae*/ 	.short	(.L_71 - .L_70)
.L_70:
        /*00b0*/ 	.word	0x00000008
.L_71:


//--------------------- .nv.info._Z17lab_to_rgb_kernelPKfPfi --------------------------
	.section	.nv.info._Z17lab_to_rgb_kernelPKfPfi,"",@"SHT_CUDA_INFO"
	.sectionflags	@""
	.align	4


	//----- nvinfo : EIATTR_CUDA_API_VERSION
	.align		4
        /*0000*/ 	.byte	0x04, 0x37
        /*0002*/ 	.short	(.L_73 - .L_72)
.L_72:
        /*0004*/ 	.word	0x00000082


	//----- nvinfo : EIATTR_KPARAM_INFO
	.align		4
.L_73:
        /*0008*/ 	.byte	0x04, 0x17
        /*000a*/ 	.short	(.L_75 - .L_74)
.L_74:
        /*000c*/ 	.word	0x00000000
        /*0010*/ 	.short	0x0002
        /*0012*/ 	.short	0x0010
        /*0014*/ 	.byte	0x00, 0xf0, 0x11, 0x00


	//----- nvinfo : EIATTR_KPARAM_INFO
	.align		4
.L_75:
        /*0018*/ 	.byte	0x04, 0x17
        /*001a*/ 	.short	(.L_77 - .L_76)
.L_76:
        /*001c*/ 	.word	0x00000000
        /*0020*/ 	.short	0x0001
        /*0022*/ 	.short	0x0008
        /*0024*/ 	.byte	0x00, 0xf5, 0x21, 0x00


	//----- nvinfo : EIATTR_KPARAM_INFO
	.align		4
.L_77:
        /*0028*/ 	.byte	0x04, 0x17
        /*002a*/ 	.short	(.L_79 - .L_78)
.L_78:
        /*002c*/ 	.word	0x00000000
        /*0030*/ 	.short	0x0000
        /*0032*/ 	.short	0x0000
        /*0034*/ 	.byte	0x00, 0xf5, 0x21, 0x00


	//----- nvinfo : EIATTR_SPARSE_MMA_MASK
	.align		4
.L_79:
        /*0038*/ 	.byte	0x03, 0x50
        /*003a*/ 	.short	0x0000


	//----- nvinfo : EIATTR_MAXREG_COUNT
	.align		4
        /*003c*/ 	.byte	0x03, 0x1b
        /*003e*/ 	.short	0x00ff


	//----- nvinfo : EIATTR_MERCURY_ISA_VERSION
	.align		4
        /*0040*/ 	.byte	0x03, 0x5f
        /*0042*/ 	.short	0x0101


	//----- nvinfo : EIATTR_VRC_CTA_INIT_COUNT
	.align		4
        /*0044*/ 	.byte	0x02, 0x4a
	.zero		1
	.zero		1


	//----- nvinfo : EIATTR_EXIT_INSTR_OFFSETS
	.align		4
        /*0048*/ 	.byte	0x04, 0x1c
        /*004a*/ 	.short	(.L_81 - .L_80)


	//   ....[0]....
.L_80:
        /*004c*/ 	.word	0x00000070


	//   ....[1]....
        /*0050*/ 	.word	0x000018e0


	//----- nvinfo : EIATTR_CRS_STACK_SIZE
	.align		4
.L_81:
        /*0054*/ 	.byte	0x04, 0x1e
        /*0056*/ 	.short	(.L_83 - .L_82)
.L_82:
        /*0058*/ 	.word	0x00000000


	//----- nvinfo : EIATTR_CBANK_PARAM_SIZE
	.align		4
.L_83:
        /*005c*/ 	.byte	0x03, 0x19
        /*005e*/ 	.short	0x0014


	//----- nvinfo : EIATTR_PARAM_CBANK
	.align		4
        /*0060*/ 	.byte	0x04, 0x0a
        /*0062*/ 	.short	(.L_85 - .L_84)
	.align		4
.L_84:
        /*0064*/ 	.word	index@(.nv.constant0._Z17lab_to_rgb_kernelPKfPfi)
        /*0068*/ 	.short	0x0380
        /*006a*/ 	.short	0x0014


	//----- nvinfo : EIATTR_SW_WAR
	.align		4
.L_85:
        /*006c*/ 	.byte	0x04, 0x36
        /*006e*/ 	.short	(.L_87 - .L_86)
.L_86:
        /*0070*/ 	.word	0x00000008
.L_87:


//--------------------- .nv.info._Z17rgb_to_lab_kernelPKfPfi --------------------------
	.section	.nv.info._Z17rgb_to_lab_kernelPKfPfi,"",@"SHT_CUDA_INFO"
	.sectionflags	@""
	.align	4


	//----- nvinfo : EIATTR_CUDA_API_VERSION
	.align		4
        /*0000*/ 	.byte	0x04, 0x37
        /*0002*/ 	.short	(.L_89 - .L_88)
.L_88:
        /*0004*/ 	.word	0x00000082


	//----- nvinfo : EIATTR_KPARAM_INFO
	.align		4
.L_89:
        /*0008*/ 	.byte	0x04, 0x17
        /*000a*/ 	.short	(.L_91 - .L_90)
.L_90:
        /*000c*/ 	.word	0x00000000
        /*0010*/ 	.short	0x0002
        /*0012*/ 	.short	0x0010
        /*0014*/ 	.byte	0x00, 0xf0, 0x11, 0x00


	//----- nvinfo : EIATTR_KPARAM_INFO
	.align		4
.L_91:
        /*0018*/ 	.byte	0x04, 0x17
        /*001a*/ 	.short	(.L_93 - .L_92)
.L_92:
        /*001c*/ 	.word	0x00000000
        /*0020*/ 	.short	0x0001
        /*0022*/ 	.short	0x0008
        /*0024*/ 	.byte	0x00, 0xf5, 0x21, 0x00


	//----- nvinfo : EIATTR_KPARAM_INFO
	.align		4
.L_93:
        /*0028*/ 	.byte	0x04, 0x17
        /*002a*/ 	.short	(.L_95 - .L_94)
.L_94:
        /*002c*/ 	.word	0x00000000
        /*0030*/ 	.short	0x0000
        /*0032*/ 	.short	0x0000
        /*0034*/ 	.byte	0x00, 0xf5, 0x21, 0x00


	//----- nvinfo : EIATTR_SPARSE_MMA_MASK
	.align		4
.L_95:
        /*0038*/ 	.byte	0x03, 0x50
        /*003a*/ 	.short	0x0000


	//----- nvinfo : EIATTR_MAXREG_COUNT
	.align		4
        /*003c*/ 	.byte	0x03, 0x1b
        /*003e*/ 	.short	0x00ff


	//----- nvinfo : EIATTR_MERCURY_ISA_VERSION
	.align		4
        /*0040*/ 	.byte	0x03, 0x5f
        /*0042*/ 	.short	0x0101


	//----- nvinfo : EIATTR_VRC_CTA_INIT_COUNT
	.align		4
        /*0044*/ 	.byte	0x02, 0x4a
	.zero		1
	.zero		1


	//----- nvinfo : EIATTR_EXIT_INSTR_OFFSETS
	.align		4
        /*0048*/ 	.byte	0x04, 0x1c
        /*004a*/ 	.short	(.L_97 - .L_96)


	//   ....[0]....
.L_96:
        /*004c*/ 	.word	0x00000070


	//   ....[1]....
        /*0050*/ 	.word	0x00001bf0


	//----- nvinfo : EIATTR_CRS_STACK_SIZE
	.align		4
.L_97:
        /*0054*/ 	.byte	0x04, 0x1e
        /*0056*/ 	.short	(.L_99 - .L_98)
.L_98:
        /*0058*/ 	.word	0x00000000


	//----- nvinfo : EIATTR_CBANK_PARAM_SIZE
	.align		4
.L_99:
        /*005c*/ 	.byte	0x03, 0x19
        /*005e*/ 	.short	0x0014


	//----- nvinfo : EIATTR_PARAM_CBANK
	.align		4
        /*0060*/ 	.byte	0x04, 0x0a
        /*0062*/ 	.short	(.L_101 - .L_100)
	.align		4
.L_100:
        /*0064*/ 	.word	index@(.nv.constant0._Z17rgb_to_lab_kernelPKfPfi)
        /*0068*/ 	.short	0x0380
        /*006a*/ 	.short	0x0014


	//----- nvinfo : EIATTR_SW_WAR
	.align		4
.L_101:
        /*006c*/ 	.byte	0x04, 0x36
        /*006e*/ 	.short	(.L_103 - .L_102)
.L_102:
        /*0070*/ 	.word	0x00000008
.L_103:


//--------------------- .nv.callgraph             --------------------------
	.section	.nv.callgraph,"",@"SHT_CUDA_CALLGRAPH"
	.align	4
	.sectionentsize	8
	.align		4
        /*0000*/ 	.word	0x00000000
	.align		4
        /*0004*/ 	.word	0xffffffff
	.align		4
        /*0008*/ 	.word	0x00000000
	.align		4
        /*000c*/ 	.word	0xfffffffe
	.align		4
        /*0010*/ 	.word	0x00000000
	.align		4
        /*0014*/ 	.word	0xfffffffd
	.align		4
        /*0018*/ 	.word	0x00000000
	.align		4
        /*001c*/ 	.word	0xfffffffc


//--------------------- .text._Z23compute_mean_std_kernelPKfPfS1_ii --------------------------
	.section	.text._Z23compute_mean_std_kernelPKfPfS1_ii,"ax",@progbits
	.align	128
        .global         _Z23compute_mean_std_kernelPKfPfS1_ii
        .type           _Z23compute_mean_std_kernelPKfPfS1_ii,@function
        .size           _Z23compute_mean_std_kernelPKfPfS1_ii,(.L_x_112 - _Z23compute_mean_std_kernelPKfPfS1_ii)
        .other          _Z23compute_mean_std_kernelPKfPfS1_ii,@"STO_CUDA_ENTRY STV_DEFAULT"
_Z23compute_mean_std_kernelPKfPfS1_ii:
.text._Z23compute_mean_std_kernelPKfPfS1_ii:
[----:B------:R-:W-:Y:S01]  /*0000*/  LDC R1, c[0x0][0x37c] ;  /* 0x0000df00ff017b82 */ /* 0x000fe20000000800 */
[----:B------:R-:W0:Y:S01]  /*0010*/  S2R R8, SR_TID.X ;  /* 0x0000000000087919 */ /* 0x000e220000002100 */
[----:B------:R-:W0:Y:S01]  /*0020*/  LDCU UR8, c[0x0][0x360] ;  /* 0x00006c00ff0877ac */ /* 0x000e220008000800 */
[----:B------:R-:W-:Y:S01]  /*0030*/  IMAD.MOV.U32 R5, RZ, RZ, RZ ;  /* 0x000000ffff057224 */ /* 0x000fe200078e00ff */
[----:B------:R-:W0:Y:S01]  /*0040*/  S2R R9, SR_CTAID.X ;  /* 0x0000000000097919 */ /* 0x000e220000002500 */
[----:B------:R-:W1:Y:S01]  /*0050*/  LDCU UR4, c[0x0][0x398] ;  /* 0x00007300ff0477ac */ /* 0x000e620008000800 */
[----:B------:R-:W2:Y:S01]  /*0060*/  LDCU.64 UR6, c[0x0][0x358] ;  /* 0x00006b00ff0677ac */ /* 0x000ea20008000a00 */
[----:B0-----:R-:W-:-:S05]  /*0070*/  IMAD R0, R9, UR8, R8 ;  /* 0x0000000809007c24 */ /* 0x001fca000f8e0208 */
[----:B-1----:R-:W-:-:S13]  /*0080*/  ISETP.GE.AND P0, PT, R0, UR4, PT ;  /* 0x0000000400007c0c */ /* 0x002fda000bf06270 */
[----:B------:R-:W0:Y:S08]  /*0090*/  @!P0 LDC R7, c[0x0][0x39c] ;  /* 0x0000e700ff078b82 */ /* 0x000e300000000800 */
[----:B------:R-:W1:Y:S01]  /*00a0*/  @!P0 LDC.64 R2, c[0x0][0x380] ;  /* 0x0000e000ff028b82 */ /* 0x000e620000000a00 */
[----:B0-----:R-:W-:-:S04]  /*00b0*/  @!P0 IMAD R7, R0, 0x3, R7 ;  /* 0x0000000300078824 */ /* 0x001fc800078e0207 */
[----:B-1----:R-:W-:-:S05]  /*00c0*/  @!P0 IMAD.WIDE R2, R7, 0x4, R2 ;  /* 0x0000000407028825 */ /* 0x002fca00078e0202 */
[----:B--2---:R-:W2:Y:S01]  /*00d0*/  @!P0 LDG.E R5, desc[UR6][R2.64] ;  /* 0x0000000602058981 */ /* 0x004ea2000c1e1900 */
[----:B------:R-:W0:Y:S01]  /*00e0*/  S2UR UR5, SR_CgaCtaId ;  /* 0x00000000000579c3 */ /* 0x000e220000008800 */
[----:B------:R-:W-:Y:S01]  /*00f0*/  IMAD.U32 R4, RZ, RZ, UR8 ;  /* 0x00000008ff047e24 */ /* 0x000fe2000f8e00ff */
[----:B------:R-:W-:Y:S01]  /*0100*/  UMOV UR4, 0x400 ;  /* 0x0000040000047882 */ /* 0x000fe20000000000 */
[----:B------:R-:W-:-:S03]  /*0110*/  ISETP.NE.AND P1, PT, R8, RZ, PT ;  /* 0x000000ff0800720c */ /* 0x000fc60003f25270 */
[----:B------:R-:W-:Y:S01]  /*0120*/  ISETP.GE.U32.AND P0, PT, R4, 0x2, PT ;  /* 0x000000020400780c */ /* 0x000fe20003f06070 */
[----:B0-----:R-:W-:-:S06]  /*0130*/  ULEA UR4, UR5, UR4, 0x18 ;  /* 0x0000000405047291 */ /* 0x001fcc000f8ec0ff */
[----:B------:R-:W-:-:S05]  /*0140*/  LEA R6, R8, UR4, 0x2 ;  /* 0x0000000408067c11 */ /* 0x000fca000f8e10ff */
[----:B--2---:R0:W-:Y:S01]  /*0150*/  STS [R6], R5 ;  /* 0x0000000506007388 */ /* 0x0041e20000000800 */
[----:B------:R-:W-:Y:S06]  /*0160*/  BAR.SYNC.DEFER_BLOCKING 0x0 ;  /* 0x0000000000007b1d */ /* 0x000fec0000010000 */
[----:B------:R-:W-:Y:S05]  /*0170*/  @!P0 BRA `(.L_x_0) ;  /* 0x00000000003c8947 */ /* 0x000fea0003800000 */
[----:B------:R-:W1:Y:S01]  /*0180*/  LDCU UR4, c[0x0][0x398] ;  /* 0x00007300ff0477ac */ /* 0x000e620008000800 */
[----:B------:R-:W-:Y:S01]  /*0190*/  NOP ;  /* 0x0000000000007918 */ /* 0x000fe20000000000 */
.L_x_1:
[----:B0-----:R-:W-:-:S04]  /*01a0*/  SHF.R.U32.HI R5, RZ, 0x1, R4 ;  /* 0x00000001ff057819 */ /* 0x001fc80000011604 */
[----:B------:R-:W-:-:S04]  /*01b0*/  IADD3 R2, PT, PT, R0, R5, RZ ;  /* 0x0000000500027210 */ /* 0x000fc80007ffe0ff */
[----:B-1----:R-:W-:-:S04]  /*01c0*/  ISETP.GE.AND P0, PT, R2, UR4, PT ;  /* 0x0000000402007c0c */ /* 0x002fc8000bf06270 */
[----:B------:R-:W-:-:S13]  /*01d0*/  ISETP.GE.U32.OR P0, PT, R8, R5, P0 ;  /* 0x000000050800720c */ /* 0x000fda0000706470 */
[----:B------:R-:W-:Y:S01]  /*01e0*/  @!P0 IMAD R2, R5, 0x4, R6 ;  /* 0x0000000405028824 */ /* 0x000fe200078e0206 */
[----:B------:R-:W-:Y:S05]  /*01f0*/  @!P0 LDS R3, [R6] ;  /* 0x0000000006038984 */ /* 0x000fea0000000800 */
[----:B------:R-:W0:Y:S02]  /*0200*/  @!P0 LDS R2, [R2] ;  /* 0x0000000002028984 */ /* 0x000e240000000800 */
[----:B0-----:R-:W-:-:S05]  /*0210*/  @!P0 FADD R3, R2, R3 ;  /* 0x0000000302038221 */ /* 0x001fca0000000000 */
[----:B------:R2:W-:Y:S01]  /*0220*/  @!P0 STS [R6], R3 ;  /* 0x0000000306008388 */ /* 0x0005e20000000800 */
[----:B------:R-:W-:Y:S01]  /*0230*/  BAR.SYNC.DEFER_BLOCKING 0x0 ;  /* 0x0000000000007b1d */ /* 0x000fe20000010000 */
[----:B------:R-:W-:Y:S02]  /*0240*/  ISETP.GT.U32.AND P0, PT, R4, 0x3, PT ;  /* 0x000000030400780c */ /* 0x000fe40003f04070 */
[----:B------:R-:W-:-:S11]  /*0250*/  MOV R4, R5 ;  /* 0x0000000500047202 */ /* 0x000fd60000000f00 */
[----:B--2---:R-:W-:Y:S05]  /*0260*/  @P0 BRA `(.L_x_1) ;  /* 0xfffffffc00cc0947 */ /* 0x004fea000383ffff */
.L_x_0:
[----:B------:R-:W-:Y:S05]  /*0270*/  @P1 EXIT ;  /* 0x000000000000194d */ /* 0x000fea0003800000 */
[----:B------:R-:W1:Y:S01]  /*0280*/  S2UR UR5, SR_CgaCtaId ;  /* 0x00000000000579c3 */ /* 0x000e620000008800 */
[----:B------:R-:W-:-:S07]  /*0290*/  UMOV UR4, 0x400 ;  /* 0x0000040000047882 */ /* 0x000fce0000000000 */
[----:B------:R-:W2:Y:S01]  /*02a0*/  LDC.64 R2, c[0x0][0x388] ;  /* 0x0000e200ff027b82 */ /* 0x000ea20000000a00 */
[----:B-1----:R-:W-:Y:S01]  /*02b0*/  ULEA UR4, UR5, UR4, 0x18 ;  /* 0x0000000405047291 */ /* 0x002fe2000f8ec0ff */
[----:B--2---:R-:W-:-:S08]  /*02c0*/  IMAD.WIDE.U32 R2, R9, 0x4, R2 ;  /* 0x0000000409027825 */ /* 0x004fd000078e0002 */
[----:B0-----:R-:W0:Y:S04]  /*02d0*/  LDS R5, [UR4] ;  /* 0x00000004ff057984 */ /* 0x001e280008000800 */
[----:B0-----:R-:W-:Y:S01]  /*02e0*/  STG.E desc[UR6][R2.64], R5 ;  /* 0x0000000502007986 */ /* 0x001fe2000c101906 */
[----:B------:R-:W-:Y:S05]  /*02f0*/  EXIT ;  /* 0x000000000000794d */ /* 0x000fea0003800000 */
.L_x_2:
[----:B------:R-:W-:-:S00]  /*0300*/  BRA `(.L_x_2) ;  /* 0xfffffffc00fc7947 */ /* 0x000fc0000383ffff */
[----:B------:R-:W-:-:S00]  /*0310*/  NOP ;  /* 0x0000000000007918 */ /* 0x000fc00000000000 */
        /* <DEDUP_REMOVED lines=14> */
.L_x_112:


//--------------------- .text._Z26statistics_matching_kernelPKfPfS0_S0_S0_S0_i --------------------------
	.section	.text._Z26statistics_matching_kernelPKfPfS0_S0_S0_S0_i,"ax",@progbits
	.align	128
        .global         _Z26statistics_matching_kernelPKfPfS0_S0_S0_S0_i
        .type           _Z26statistics_matching_kernelPKfPfS0_S0_S0_S0_i,@function
        .size           _Z26statistics_matching_kernelPKfPfS0_S0_S0_S0_i,(.L_x_109 - _Z26statistics_matching_kernelPKfPfS0_S0_S0_S0_i)
        .other          _Z26statistics_matching_kernelPKfPfS0_S0_S0_S0_i,@"STO_CUDA_ENTRY STV_DEFAULT"
_Z26statistics_matching_kernelPKfPfS0_S0_S0_S0_i:
.text._Z26statistics_matching_kernelPKfPfS0_S0_S0_S0_i:
[----:B------:R-:W-:Y:S01]  /*0000*/  LDC R1, c[0x0][0x37c] ;  /* 0x0000df00ff017b82 */ /* 0x000fe20000000800 */
[----:B------:R-:W0:Y:S07]  /*0010*/  S2R R3, SR_TID.X ;  /* 0x0000000000037919 */ /* 0x000e2e0000002100 */
[----:B------:R-:W0:Y:S01]  /*0020*/  S2UR UR4, SR_CTAID.X ;  /* 0x00000000000479c3 */ /* 0x000e220000002500 */
[----:B------:R-:W1:Y:S07]  /*0030*/  LDCU UR5, c[0x0][0x3b0] ;  /* 0x00007600ff0577ac */ /* 0x000e6e0008000800 */
[----:B------:R-:W0:Y:S02]  /*0040*/  LDC R6, c[0x0][0x360] ;  /* 0x0000d800ff067b82 */ /* 0x000e240000000800 */
[----:B0-----:R-:W-:-:S05]  /*0050*/  IMAD R6, R6, UR4, R3 ;  /* 0x0000000406067c24 */ /* 0x001fca000f8e0203 */
[----:B-1----:R-:W-:-:S13]  /*0060*/  ISETP.GE.AND P0, PT, R6, UR5, PT ;  /* 0x0000000506007c0c */ /* 0x002fda000bf06270 */
[----:B------:R-:W-:Y:S05]  /*0070*/  @P0 EXIT ;  /* 0x000000000000094d */ /* 0x000fea0003800000 */
[----:B------:R-:W0:Y:S01]  /*0080*/  LDC.64 R8, c[0x0][0x3a8] ;  /* 0x0000ea00ff087b82 */ /* 0x000e220000000a00 */
[----:B------:R-:W0:Y:S07]  /*0090*/  LDCU.64 UR4, c[0x0][0x358] ;  /* 0x00006b00ff0477ac */ /* 0x000e2e0008000a00 */
[----:B------:R-:W1:Y:S08]  /*00a0*/  LDC.64 R4, c[0x0][0x380] ;  /* 0x0000e000ff047b82 */ /* 0x000e700000000a00 */
[----:B------:R-:W2:Y:S01]  /*00b0*/  LDC.64 R2, c[0x0][0x3a0] ;  /* 0x0000e800ff027b82 */ /* 0x000ea20000000a00 */
[----:B------:R-:W-:Y:S01]  /*00c0*/  IMAD R6, R6, 0x3, RZ ;  /* 0x0000000306067824 */ /* 0x000fe200078e02ff */
[----:B0-----:R-:W3:Y:S03]  /*00d0*/  LDG.E R8, desc[UR4][R8.64] ;  /* 0x0000000408087981 */ /* 0x001ee6000c1e1900 */
[----:B-1----:R-:W-:-:S05]  /*00e0*/  IMAD.WIDE R4, R6, 0x4, R4 ;  /* 0x0000000406047825 */ /* 0x002fca00078e0204 */
[----:B------:R-:W4:Y:S04]  /*00f0*/  LDG.E R0, desc[UR4][R4.64] ;  /* 0x0000000404007981 */ /* 0x000f28000c1e1900 */
[----:B--2---:R-:W4:Y:S01]  /*0100*/  LDG.E R3, desc[UR4][R2.64] ;  /* 0x0000000402037981 */ /* 0x004f22000c1e1900 */
[----:B------:R-:W-:Y:S01]  /*0110*/  BSSY.RECONVERGENT B0, `(.L_x_3) ;  /* 0x000000e000007945 */ /* 0x000fe20003800200 */
[----:B---3--:R-:W-:-:S04]  /*0120*/  FADD R7, R8, 9.9999999392252902908e-09 ;  /* 0x322bcc7708077421 */ /* 0x008fc80000000000 */
[----:B------:R-:W0:Y:S01]  /*0130*/  MUFU.RCP R10, R7 ;  /* 0x00000007000a7308 */ /* 0x000e220000001000 */
[----:B----4-:R-:W-:-:S07]  /*0140*/  FADD R0, R0, -R3 ;  /* 0x8000000300007221 */ /* 0x010fce0000000000 */
[----:B------:R-:W1:Y:S01]  /*0150*/  FCHK P0, R0, R7 ;  /* 0x0000000700007302 */ /* 0x000e620000000000 */
[----:B0-----:R-:W-:-:S04]  /*0160*/  FFMA R11, -R7, R10, 1 ;  /* 0x3f800000070b7423 */ /* 0x001fc8000000010a */
[----:B------:R-:W-:-:S04]  /*0170*/  FFMA R11, R10, R11, R10 ;  /* 0x0000000b0a0b7223 */ /* 0x000fc8000000000a */
[----:B------:R-:W-:-:S04]  /*0180*/  FFMA R8, R0, R11, RZ ;  /* 0x0000000b00087223 */ /* 0x000fc800000000ff */
[----:B------:R-:W-:-:S04]  /*0190*/  FFMA R9, -R7, R8, R0 ;  /* 0x0000000807097223 */ /* 0x000fc80000000100 */
[----:B------:R-:W-:Y:S01]  /*01a0*/  FFMA R14, R11, R9, R8 ;  /* 0x000000090b0e7223 */ /* 0x000fe20000000008 */
[----:B-1----:R-:W-:Y:S06]  /*01b0*/  @!P0 BRA `(.L_x_4) ;  /* 0x00000000000c8947 */ /* 0x002fec0003800000 */
[----:B------:R-:W-:Y:S01]  /*01c0*/  IMAD.MOV.U32 R3, RZ, RZ, R7 ;  /* 0x000000ffff037224 */ /* 0x000fe200078e0007 */
[----:B------:R-:W-:-:S07]  /*01d0*/  MOV R2, 0x1f0 ;  /* 0x000001f000027802 */ /* 0x000fce0000000f00 */
[----:B------:R-:W-:Y:S05]  /*01e0*/  CALL.REL.NOINC `($__internal_0_$__cuda_sm3x_div_rn_noftz_f32_slowpath) ;  /* 0x0000000000f47944 */ /* 0x000fea0003c00000 */
.L_x_4:
[----:B------:R-:W-:Y:S05]  /*01f0*/  BSYNC.RECONVERGENT B0 ;  /* 0x0000000000007941 */ /* 0x000fea0003800200 */
.L_x_3:
[----:B------:R-:W0:Y:S08]  /*0200*/  LDC.64 R2, c[0x0][0x398] ;  /* 0x0000e600ff027b82 */ /* 0x000e300000000a00 */
[----:B------:R-:W1:Y:S08]  /*0210*/  LDC.64 R8, c[0x0][0x390] ;  /* 0x0000e400ff087b82 */ /* 0x000e700000000a00 */
[----:B------:R-:W2:Y:S01]  /*0220*/  LDC.64 R10, c[0x0][0x388] ;  /* 0x0000e200ff0a7b82 */ /* 0x000ea20000000a00 */
[----:B0-----:R-:W3:Y:S04]  /*0230*/  LDG.E R3, desc[UR4][R2.64] ;  /* 0x0000000402037981 */ /* 0x001ee8000c1e1900 */
[----:B-1----:R-:W3:Y:S03]  /*0240*/  LDG.E R8, desc[UR4][R8.64] ;  /* 0x0000000408087981 */ /* 0x002ee6000c1e1900 */
[----:B------:R-:W0:Y:S01]  /*0250*/  LDC.64 R12, c[0x0][0x3a8] ;  /* 0x0000ea00ff0c7b82 */ /* 0x000e220000000a00 */
[----:B--2---:R-:W-:-:S07]  /*0260*/  IMAD.WIDE R6, R6, 0x4, R10 ;  /* 0x0000000406067825 */ /* 0x004fce00078e020a */
[----:B------:R-:W1:Y:S01]  /*0270*/  LDC.64 R10, c[0x0][0x3a0] ;  /* 0x0000e800ff0a7b82 */ /* 0x000e620000000a00 */
[----:B---3--:R-:W-:-:S05]  /*0280*/  FFMA R15, R3, R14, R8 ;  /* 0x0000000e030f7223 */ /* 0x008fca0000000008 */
[----:B------:R2:W-:Y:S04]  /*0290*/  STG.E desc[UR4][R6.64], R15 ;  /* 0x0000000f06007986 */ /* 0x0005e8000c101904 */
[----:B0-----:R-:W3:Y:S04]  /*02a0*/  LDG.E R12, desc[UR4][R12.64+0x4] ;  /* 0x000004040c0c7981 */ /* 0x001ee8000c1e1900 */
[----:B-1----:R-:W4:Y:S04]  /*02b0*/  LDG.E R11, desc[UR4][R10.64+0x4] ;  /* 0x000004040a0b7981 */ /* 0x002f28000c1e1900 */
[----:B------:R-:W4:Y:S01]  /*02c0*/  LDG.E R0, desc[UR4][R4.64+0x4] ;  /* 0x0000040404007981 */ /* 0x000f22000c1e1900 */
        /* <DEDUP_REMOVED lines=10> */
[----:B-12---:R-:W-:Y:S06]  /*0370*/  @!P0 BRA `(.L_x_6) ;  /* 0x0000000000088947 */ /* 0x006fec0003800000 */
[----:B------:R-:W-:-:S07]  /*0380*/  MOV R2, 0x3a0 ;  /* 0x000003a000027802 */ /* 0x000fce0000000f00 */
[----:B------:R-:W-:Y:S05]  /*0390*/  CALL.REL.NOINC `($__internal_0_$__cuda_sm3x_div_rn_noftz_f32_slowpath) ;  /* 0x0000000000887944 */ /* 0x000fea0003c00000 */
.L_x_6:
[----:B------:R-:W-:Y:S05]  /*03a0*/  BSYNC.RECONVERGENT B0 ;  /* 0x0000000000007941 */ /* 0x000fea0003800200 */
.L_x_5:
[----:B------:R-:W0:Y:S08]  /*03b0*/  LDC.64 R2, c[0x0][0x398] ;  /* 0x0000e600ff027b82 */ /* 0x000e300000000a00 */
[----:B------:R-:W1:Y:S01]  /*03c0*/  LDC.64 R8, c[0x0][0x390] ;  /* 0x0000e400ff087b82 */ /* 0x000e620000000a00 */
[----:B0-----:R-:W2:Y:S04]  /*03d0*/  LDG.E R3, desc[UR4][R2.64+0x4] ;  /* 0x0000040402037981 */ /* 0x001ea8000c1e1900 */
[----:B-1----:R-:W2:Y:S03]  /*03e0*/  LDG.E R8, desc[UR4][R8.64+0x4] ;  /* 0x0000040408087981 */ /* 0x002ea6000c1e1900 */
[----:B------:R-:W0:Y:S08]  /*03f0*/  LDC.64 R12, c[0x0][0x3a8] ;  /* 0x0000ea00ff0c7b82 */ /* 0x000e300000000a00 */
[----:B------:R-:W1:Y:S01]  /*0400*/  LDC.64 R10, c[0x0][0x3a0] ;  /* 0x0000e800ff0a7b82 */ /* 0x000e620000000a00 */
[----:B--2---:R-:W-:-:S05]  /*0410*/  FFMA R15, R3, R14, R8 ;  /* 0x0000000e030f7223 */ /* 0x004fca0000000008 */
[----:B------:R2:W-:Y:S04]  /*0420*/  STG.E desc[UR4][R6.64+0x4], R15 ;  /* 0x0000040f06007986 */ /* 0x0005e8000c101904 */
[----:B0-----:R-:W3:Y:S04]  /*0430*/  LDG.E R12, desc[UR4][R12.64+0x8] ;  /* 0x000008040c0c7981 */ /* 0x001ee8000c1e1900 */
[----:B------:R-:W4:Y:S04]  /*0440*/  LDG.E R0, desc[UR4][R4.64+0x8] ;  /* 0x0000080404007981 */ /* 0x000f28000c1e1900 */
[----:B-1----:R-:W4:Y:S01]  /*0450*/  LDG.E R11, desc[UR4][R10.64+0x8] ;  /* 0x000008040a0b7981 */ /* 0x002f22000c1e1900 */
        /* <DEDUP_REMOVED lines=13> */
[----:B------:R-:W-:-:S07]  /*0530*/  IMAD.MOV.U32 R8, RZ, RZ, R14 ;  /* 0x000000ffff087224 */ /* 0x000fce00078e000e */
.L_x_8:
[----:B------:R-:W-:Y:S05]  /*0540*/  BSYNC.RECONVERGENT B0 ;  /* 0x0000000000007941 */ /* 0x000fea0003800200 */
.L_x_7:
[----:B------:R-:W0:Y:S08]  /*0550*/  LDC.64 R2, c[0x0][0x398] ;  /* 0x0000e600ff027b82 */ /* 0x000e300000000a00 */
[----:B------:R-:W1:Y:S01]  /*0560*/  LDC.64 R4, c[0x0][0x390] ;  /* 0x0000e400ff047b82 */ /* 0x000e620000000a00 */
[----:B0-----:R-:W2:Y:S04]  /*0570*/  LDG.E R3, desc[UR4][R2.64+0x8] ;  /* 0x0000080402037981 */ /* 0x001ea8000c1e1900 */
[----:B-1----:R-:W2:Y:S02]  /*0580*/  LDG.E R4, desc[UR4][R4.64+0x8] ;  /* 0x0000080404047981 */ /* 0x002ea4000c1e1900 */
[----:B--2---:R-:W-:-:S05]  /*0590*/  FFMA R9, R3, R8, R4 ;  /* 0x0000000803097223 */ /* 0x004fca0000000004 */
[----:B------:R-:W-:Y:S01]  /*05a0*/  STG.E desc[UR4][R6.64+0x8], R9 ;  /* 0x0000080906007986 */ /* 0x000fe2000c101904 */
[----:B------:R-:W-:Y:S05]  /*05b0*/  EXIT ;  /* 0x000000000000794d */ /* 0x000fea0003800000 */
        .weak           $__internal_0_$__cuda_sm3x_div_rn_noftz_f32_slowpath
        .type           $__internal_0_$__cuda_sm3x_div_rn_noftz_f32_slowpath,@function
        .size           $__internal_0_$__cuda_sm3x_div_rn_noftz_f32_slowpath,(.L_x_109 - $__internal_0_$__cuda_sm3x_div_rn_noftz_f32_slowpath)
$__internal_0_$__cuda_sm3x_div_rn_noftz_f32_slowpath:
[----:B------:R-:W-:Y:S01]  /*05c0*/  SHF.R.U32.HI R9, RZ, 0x17, R3 ;  /* 0x00000017ff097819 */ /* 0x000fe20000011603 */
[----:B------:R-:W-:Y:S01]  /*05d0*/  BSSY.RECONVERGENT B1, `(.L_x_9) ;  /* 0x0000062000017945 */ /* 0x000fe20003800200 */
[----:B------:R-:W-:Y:S02]  /*05e0*/  SHF.R.U32.HI R8, RZ, 0x17, R0 ;  /* 0x00000017ff087819 */ /* 0x000fe40000011600 */
[----:B------:R-:W-:Y:S02]  /*05f0*/  LOP3.LUT R14, R9, 0xff, RZ, 0xc0, !PT ;  /* 0x000000ff090e7812 */ /* 0x000fe400078ec0ff */
[----:B------:R-:W-:-:S03]  /*0600*/  LOP3.LUT R12, R8, 0xff, RZ, 0xc0, !PT ;  /* 0x000000ff080c7812 */ /* 0x000fc600078ec0ff */
[----:B------:R-:W-:Y:S01]  /*0610*/  VIADD R10, R14, 0xffffffff ;  /* 0xffffffff0e0a7836 */ /* 0x000fe20000000000 */
[----:B------:R-:W-:-:S04]  /*0620*/  IADD3 R9, PT, PT, R12, -0x1, RZ ;  /* 0xffffffff0c097810 */ /* 0x000fc80007ffe0ff */
[----:B------:R-:W-:-:S04]  /*0630*/  ISETP.GT.U32.AND P0, PT, R10, 0xfd, PT ;  /* 0x000000fd0a00780c */ /* 0x000fc80003f04070 */
[----:B------:R-:W-:-:S13]  /*0640*/  ISETP.GT.U32.OR P0, PT, R9, 0xfd, P0 ;  /* 0x000000fd0900780c */ /* 0x000fda0000704470 */
[----:B------:R-:W-:Y:S01]  /*0650*/  @!P0 IMAD.MOV.U32 R8, RZ, RZ, RZ ;  /* 0x000000ffff088224 */ /* 0x000fe200078e00ff */
[----:B------:R-:W-:Y:S06]  /*0660*/  @!P0 BRA `(.L_x_10) ;  /* 0x00000000005c8947 */ /* 0x000fec0003800000 */
[----:B------:R-:W-:Y:S02]  /*0670*/  FSETP.GTU.FTZ.AND P0, PT, |R0|, +INF , PT ;  /* 0x7f8000000000780b */ /* 0x000fe40003f1c200 */
[----:B------:R-:W-:-:S04]  /*0680*/  FSETP.GTU.FTZ.AND P1, PT, |R3|, +INF , PT ;  /* 0x7f8000000300780b */ /* 0x000fc80003f3c200 */
[----:B------:R-:W-:-:S13]  /*0690*/  PLOP3.LUT P0, PT, P0, P1, PT, 0xf8, 0x8f ;  /* 0x00000000008f781c */ /* 0x000fda0000703f70 */
[----:B------:R-:W-:Y:S05]  /*06a0*/  @P0 BRA `(.L_x_11) ;  /* 0x00000004004c0947 */ /* 0x000fea0003800000 */
[----:B------:R-:W-:-:S13]  /*06b0*/  LOP3.LUT P0, RZ, R3, 0x7fffffff, R0, 0xc8, !PT ;  /* 0x7fffffff03ff7812 */ /* 0x000fda000780c800 */
[----:B------:R-:W-:Y:S05]  /*06c0*/  @!P0 BRA `(.L_x_12) ;  /* 0x00000004003c8947 */ /* 0x000fea0003800000 */
[C---:B------:R-:W-:Y:S02]  /*06d0*/  FSETP.NEU.FTZ.AND P2, PT, |R0|.reuse, +INF , PT ;  /* 0x7f8000000000780b */ /* 0x040fe40003f5d200 */
[----:B------:R-:W-:Y:S02]  /*06e0*/  FSETP.NEU.FTZ.AND P1, PT, |R3|, +INF , PT ;  /* 0x7f8000000300780b */ /* 0x000fe40003f3d200 */
[----:B------:R-:W-:-:S11]  /*06f0*/  FSETP.NEU.FTZ.AND P0, PT, |R0|, +INF , PT ;  /* 0x7f8000000000780b */ /* 0x000fd60003f1d200 */
[----:B------:R-:W-:Y:S05]  /*0700*/  @!P1 BRA !P2, `(.L_x_12) ;  /* 0x00000004002c9947 */ /* 0x000fea0005000000 */
[----:B------:R-:W-:-:S04]  /*0710*/  LOP3.LUT P2, RZ, R0, 0x7fffffff, RZ, 0xc0, !PT ;  /* 0x7fffffff00ff7812 */ /* 0x000fc8000784c0ff */
[----:B------:R-:W-:-:S13]  /*0720*/  PLOP3.LUT P1, PT, P1, P2, PT, 0x2f, 0xf2 ;  /* 0x0000000000f2781c */ /* 0x000fda0000f24577 */
[----:B------:R-:W-:Y:S05]  /*0730*/  @P1 BRA `(.L_x_13) ;  /* 0x0000000400181947 */ /* 0x000fea0003800000 */
[----:B------:R-:W-:-:S04]  /*0740*/  LOP3.LUT P1, RZ, R3, 0x7fffffff, RZ, 0xc0, !PT ;  /* 0x7fffffff03ff7812 */ /* 0x000fc8000782c0ff */
[----:B------:R-:W-:-:S13]  /*0750*/  PLOP3.LUT P0, PT, P0, P1, PT, 0x2f, 0xf2 ;  /* 0x0000000000f2781c */ /* 0x000fda0000702577 */
[----:B------:R-:W-:Y:S05]  /*0760*/  @P0 BRA `(.L_x_14) ;  /* 0x0000000400000947 */ /* 0x000fea0003800000 */
[----:B------:R-:W-:Y:S02]  /*0770*/  ISETP.GE.AND P0, PT, R9, RZ, PT ;  /* 0x000000ff0900720c */ /* 0x000fe40003f06270 */
[----:B------:R-:W-:-:S11]  /*0780*/  ISETP.GE.AND P1, PT, R10, RZ, PT ;  /* 0x000000ff0a00720c */ /* 0x000fd60003f26270 */
[----:B------:R-:W-:Y:S01]  /*0790*/  @P0 IMAD.MOV.U32 R8, RZ, RZ, RZ ;  /* 0x000000ffff080224 */ /* 0x000fe200078e00ff */
[----:B------:R-:W-:Y:S01]  /*07a0*/  @!P0 MOV R8, 0xffffffc0 ;  /* 0xffffffc000088802 */ /* 0x000fe20000000f00 */
[----:B------:R-:W-:Y:S01]  /*07b0*/  @!P0 FFMA R0, R0, 1.84467440737095516160e+19, RZ ;  /* 0x5f80000000008823 */ /* 0x000fe200000000ff */
[----:B------:R-:W-:-:S03]  /*07c0*/  @!P1 FFMA R3, R3, 1.84467440737095516160e+19, RZ ;  /* 0x5f80000003039823 */ /* 0x000fc600000000ff */
[----:B------:R-:W-:-:S07]  /*07d0*/  @!P1 VIADD R8, R8, 0x40 ;  /* 0x0000004008089836 */ /* 0x000fce0000000000 */
.L_x_10:
[----:B------:R-:W-:Y:S01]  /*07e0*/  LEA R10, R14, 0xc0800000, 0x17 ;  /* 0xc08000000e0a7811 */ /* 0x000fe200078eb8ff */
[----:B------:R-:W-:Y:S04]  /*07f0*/  BSSY.RECONVERGENT B2, `(.L_x_15) ;  /* 0x0000036000027945 */ /* 0x000fe80003800200 */
[----:B------:R-:W-:Y:S01]  /*0800*/  IMAD.IADD R10, R3, 0x1, -R10 ;  /* 0x00000001030a7824 */ /* 0x000fe200078e0a0a */
[----:B------:R-:W-:-:S03]  /*0810*/  IADD3 R3, PT, PT, R12, -0x7f, RZ ;  /* 0xffffff810c037810 */ /* 0x000fc60007ffe0ff */
[----:B------:R-:W0:Y:S01]  /*0820*/  MUFU.RCP R9, R10 ;  /* 0x0000000a00097308 */ /* 0x000e220000001000 */
[----:B------:R-:W-:Y:S01]  /*0830*/  FADD.FTZ R11, -R10, -RZ ;  /* 0x800000ff0a0b7221 */ /* 0x000fe20000010100 */
[----:B------:R-:W-:-:S03]  /*0840*/  IMAD R0, R3, -0x800000, R0 ;  /* 0xff80000003007824 */ /* 0x000fc600078e0200 */
[----:B0-----:R-:W-:-:S04]  /*0850*/  FFMA R12, R9, R11, 1 ;  /* 0x3f800000090c7423 */ /* 0x001fc8000000000b */
[----:B------:R-:W-:-:S04]  /*0860*/  FFMA R16, R9, R12, R9 ;  /* 0x0000000c09107223 */ /* 0x000fc80000000009 */
[----:B------:R-:W-:-:S04]  /*0870*/  FFMA R9, R0, R16, RZ ;  /* 0x0000001000097223 */ /* 0x000fc800000000ff */
[----:B------:R-:W-:-:S04]  /*0880*/  FFMA R12, R11, R9, R0 ;  /* 0x000000090b0c7223 */ /* 0x000fc80000000000 */
[----:B------:R-:W-:Y:S01]  /*0890*/  FFMA R13, R16, R12, R9 ;  /* 0x0000000c100d7223 */ /* 0x000fe20000000009 */
[----:B------:R-:W-:-:S03]  /*08a0*/  IADD3 R9, PT, PT, R3, 0x7f, -R14 ;  /* 0x0000007f03097810 */ /* 0x000fc60007ffe80e */
[----:B------:R-:W-:Y:S02]  /*08b0*/  FFMA R12, R11, R13, R0 ;  /* 0x0000000d0b0c7223 */ /* 0x000fe40000000000 */
[----:B------:R-:W-:Y:S02]  /*08c0*/  IMAD.IADD R9, R9, 0x1, R8 ;  /* 0x0000000109097824 */ /* 0x000fe400078e0208 */
[----:B------:R-:W-:-:S05]  /*08d0*/  FFMA R0, R16, R12, R13 ;  /* 0x0000000c10007223 */ /* 0x000fca000000000d */
[----:B------:R-:W-:-:S04]  /*08e0*/  SHF.R.U32.HI R3, RZ, 0x17, R0 ;  /* 0x00000017ff037819 */ /* 0x000fc80000011600 */
[----:B------:R-:W-:-:S05]  /*08f0*/  LOP3.LUT R3, R3, 0xff, RZ, 0xc0, !PT ;  /* 0x000000ff03037812 */ /* 0x000fca00078ec0ff */
[----:B------:R-:W-:-:S05]  /*0900*/  IMAD.IADD R11, R3, 0x1, R9 ;  /* 0x00000001030b7824 */ /* 0x000fca00078e0209 */
[----:B------:R-:W-:-:S04]  /*0910*/  IADD3 R3, PT, PT, R11, -0x1, RZ ;  /* 0xffffffff0b037810 */ /* 0x000fc80007ffe0ff */
[----:B------:R-:W-:-:S13]  /*0920*/  ISETP.GE.U32.AND P0, PT, R3, 0xfe, PT ;  /* 0x000000fe0300780c */ /* 0x000fda0003f06070 */
[----:B------:R-:W-:Y:S05]  /*0930*/  @!P0 BRA `(.L_x_16) ;  /* 0x0000000000808947 */ /* 0x000fea0003800000 */
[----:B------:R-:W-:-:S13]  /*0940*/  ISETP.GT.AND P0, PT, R11, 0xfe, PT ;  /* 0x000000fe0b00780c */ /* 0x000fda0003f04270 */
[----:B------:R-:W-:Y:S05]  /*0950*/  @P0 BRA `(.L_x_17) ;  /* 0x00000000006c0947 */ /* 0x000fea0003800000 */
[----:B------:R-:W-:-:S13]  /*0960*/  ISETP.GE.AND P0, PT, R11, 0x1, PT ;  /* 0x000000010b00780c */ /* 0x000fda0003f06270 */
[----:B------:R-:W-:Y:S05]  /*0970*/  @P0 BRA `(.L_x_18) ;  /* 0x0000000000740947 */ /* 0x000fea0003800000 */
[----:B------:R-:W-:Y:S02]  /*0980*/  ISETP.GE.AND P0, PT, R11, -0x18, PT ;  /* 0xffffffe80b00780c */ /* 0x000fe40003f06270 */
[----:B------:R-:W-:-:S11]  /*0990*/  LOP3.LUT R0, R0, 0x80000000, RZ, 0xc0, !PT ;  /* 0x8000000000007812 */ /* 0x000fd600078ec0ff */
[----:B------:R-:W-:Y:S05]  /*09a0*/  @!P0 BRA `(.L_x_18) ;  /* 0x0000000000688947 */ /* 0x000fea0003800000 */
[CCC-:B------:R-:W-:Y:S01]  /*09b0*/  FFMA.RZ R3, R16.reuse, R12.reuse, R13.reuse ;  /* 0x0000000c10037223 */ /* 0x1c0fe2000000c00d */
[C---:B------:R-:W-:Y:S02]  /*09c0*/  VIADD R10, R11.reuse, 0x20 ;  /* 0x000000200b0a7836 */ /* 0x040fe40000000000 */
[CCC-:B------:R-:W-:Y:S01]  /*09d0*/  FFMA.RM R8, R16.reuse, R12.reuse, R13.reuse ;  /* 0x0000000c10087223 */ /* 0x1c0fe2000000400d */
[----:B------:R-:W-:Y:S02]  /*09e0*/  ISETP.NE.AND P2, PT, R11, RZ, PT ;  /* 0x000000ff0b00720c */ /* 0x000fe40003f45270 */
[----:B------:R-:W-:Y:S01]  /*09f0*/  LOP3.LUT R9, R3, 0x7fffff, RZ, 0xc0, !PT ;  /* 0x007fffff03097812 */ /* 0x000fe200078ec0ff */
[----:B------:R-:W-:Y:S01]  /*0a00*/  FFMA.RP R3, R16, R12, R13 ;  /* 0x0000000c10037223 */ /* 0x000fe2000000800d */
[----:B------:R-:W-:Y:S01]  /*0a10*/  ISETP.NE.AND P1, PT, R11, RZ, PT ;  /* 0x000000ff0b00720c */ /* 0x000fe20003f25270 */
[----:B------:R-:W-:Y:S01]  /*0a20*/  IMAD.MOV R11, RZ, RZ, -R11 ;  /* 0x000000ffff0b7224 */ /* 0x000fe200078e0a0b */
[----:B------:R-:W-:-:S02]  /*0a30*/  LOP3.LUT R9, R9, 0x800000, RZ, 0xfc, !PT ;  /* 0x0080000009097812 */ /* 0x000fc400078efcff */
[----:B------:R-:W-:Y:S02]  /*0a40*/  FSETP.NEU.FTZ.AND P0, PT, R3, R8, PT ;  /* 0x000000080300720b */ /* 0x000fe40003f1d000 */
[----:B------:R-:W-:Y:S02]  /*0a50*/  SHF.L.U32 R10, R9, R10, RZ ;  /* 0x0000000a090a7219 */ /* 0x000fe400000006ff */
[----:B------:R-:W-:Y:S02]  /*0a60*/  SEL R8, R11, RZ, P2 ;  /* 0x000000ff0b087207 */ /* 0x000fe40001000000 */
[----:B------:R-:W-:Y:S02]  /*0a70*/  ISETP.NE.AND P1, PT, R10, RZ, P1 ;  /* 0x000000ff0a00720c */ /* 0x000fe40000f25270 */
[----:B------:R-:W-:Y:S02]  /*0a80*/  SHF.R.U32.HI R8, RZ, R8, R9 ;  /* 0x00000008ff087219 */ /* 0x000fe40000011609 */
[----:B------:R-:W-:-:S02]  /*0a90*/  PLOP3.LUT P0, PT, P0, P1, PT, 0xf8, 0x8f ;  /* 0x00000000008f781c */ /* 0x000fc40000703f70 */
[----:B------:R-:W-:Y:S02]  /*0aa0*/  SHF.R.U32.HI R10, RZ, 0x1, R8 ;  /* 0x00000001ff0a7819 */ /* 0x000fe40000011608 */
[----:B------:R-:W-:-:S04]  /*0ab0*/  SEL R3, RZ, 0x1, !P0 ;  /* 0x00000001ff037807 */ /* 0x000fc80004000000 */
[----:B------:R-:W-:-:S04]  /*0ac0*/  LOP3.LUT R3, R3, 0x1, R10, 0xf8, !PT ;  /* 0x0000000103037812 */ /* 0x000fc800078ef80a */
[----:B------:R-:W-:-:S04]  /*0ad0*/  LOP3.LUT R3, R3, R8, RZ, 0xc0, !PT ;  /* 0x0000000803037212 */ /* 0x000fc800078ec0ff */
[----:B------:R-:W-:-:S04]  /*0ae0*/  IADD3 R3, PT, PT, R10, R3, RZ ;  /* 0x000000030a037210 */ /* 0x000fc80007ffe0ff */
[----:B------:R-:W-:Y:S01]  /*0af0*/  LOP3.LUT R0, R3, R0, RZ, 0xfc, !PT ;  /* 0x0000000003007212 */ /* 0x000fe200078efcff */
[----:B------:R-:W-:Y:S06]  /*0b00*/  BRA `(.L_x_18) ;  /* 0x0000000000107947 */ /* 0x000fec0003800000 */
.L_x_17:
[----:B------:R-:W-:-:S04]  /*0b10*/  LOP3.LUT R0, R0, 0x80000000, RZ, 0xc0, !PT ;  /* 0x8000000000007812 */ /* 0x000fc800078ec0ff */
[----:B------:R-:W-:Y:S01]  /*0b20*/  LOP3.LUT R0, R0, 0x7f800000, RZ, 0xfc, !PT ;  /* 0x7f80000000007812 */ /* 0x000fe200078efcff */
[----:B------:R-:W-:Y:S06]  /*0b30*/  BRA `(.L_x_18) ;  /* 0x0000000000047947 */ /* 0x000fec0003800000 */
.L_x_16:
[----:B------:R-:W-:-:S07]  /*0b40*/  IMAD R0, R9, 0x800000, R0 ;  /* 0x0080000009007824 */ /* 0x000fce00078e0200 */
.L_x_18:
[----:B------:R-:W-:Y:S05]  /*0b50*/  BSYNC.RECONVERGENT B2 ;  /* 0x0000000000027941 */ /* 0x000fea0003800200 */
.L_x_15:
[----:B------:R-:W-:Y:S05]  /*0b60*/  BRA `(.L_x_19) ;  /* 0x0000000000207947 */ /* 0x000fea0003800000 */
.L_x_14:
[----:B------:R-:W-:-:S04]  /*0b70*/  LOP3.LUT R0, R3, 0x80000000, R0, 0x48, !PT ;  /* 0x8000000003007812 */ /* 0x000fc800078e4800 */
[----:B------:R-:W-:Y:S01]  /*0b80*/  LOP3.LUT R0, R0, 0x7f800000, RZ, 0xfc, !PT ;  /* 0x7f80000000007812 */ /* 0x000fe200078efcff */
[----:B------:R-:W-:Y:S06]  /*0b90*/  BRA `(.L_x_19) ;  /* 0x0000000000147947 */ /* 0x000fec0003800000 */
.L_x_13:
[----:B------:R-:W-:Y:S01]  /*0ba0*/  LOP3.LUT R0, R3, 0x80000000, R0, 0x48, !PT ;  /* 0x8000000003007812 */ /* 0x000fe200078e4800 */
[----:B------:R-:W-:Y:S06]  /*0bb0*/  BRA `(.L_x_19) ;  /* 0x00000000000c7947 */ /* 0x000fec0003800000 */
.L_x_12:
[----:B------:R-:W0:Y:S01]  /*0bc0*/  MUFU.RSQ R0, -QNAN ;  /* 0xffc0000000007908 */ /* 0x000e220000001400 */
[----:B------:R-:W-:Y:S05]  /*0bd0*/  BRA `(.L_x_19) ;  /* 0x0000000000047947 */ /* 0x000fea0003800000 */
.L_x_11:
[----:B------:R-:W-:-:S07]  /*0be0*/  FADD.FTZ R0, R0, R3 ;  /* 0x0000000300007221 */ /* 0x000fce0000010000 */
.L_x_19:
[----:B------:R-:W-:Y:S05]  /*0bf0*/  BSYNC.RECONVERGENT B1 ;  /* 0x0000000000017941 */ /* 0x000fea0003800200 */
.L_x_9:
[----:B------:R-:W-:Y:S02]  /*0c00*/  HFMA2 R3, -RZ, RZ, 0, 0 ;  /* 0x00000000ff037431 */ /* 0x000fe400000001ff */
[----:B0-----:R-:W-:Y:S02]  /*0c10*/  IMAD.MOV.U32 R14, RZ, RZ, R0 ;  /* 0x000000ffff0e7224 */ /* 0x001fe400078e0000 */
[----:B------:R-:W-:Y:S05]  /*0c20*/  RET.REL.NODEC R2 `(_Z26statistics_matching_kernelPKfPfS0_S0_S0_S0_i) ;  /* 0xfffffff002f47950 */ /* 0x000fea0003c3ffff */
.L_x_20:
        /* <DEDUP_REMOVED lines=13> */
.L_x_109:


//--------------------- .text._Z17lab_to_rgb_kernelPKfPfi --------------------------
	.section	.text._Z17lab_to_rgb_kernelPKfPfi,"ax",@progbits
	.align	128
        .global         _Z17lab_to_rgb_kernelPKfPfi
        .type           _Z17lab_to_rgb_kernelPKfPfi,@function
        .size           _Z17lab_to_rgb_kernelPKfPfi,(.L_x_110 - _Z17lab_to_rgb_kernelPKfPfi)
        .other          _Z17lab_to_rgb_kernelPKfPfi,@"STO_CUDA_ENTRY STV_DEFAULT"
_Z17lab_to_rgb_kernelPKfPfi:
.text._Z17lab_to_rgb_kernelPKfPfi:
        /* <DEDUP_REMOVED lines=9> */
[----:B------:R-:W1:Y:S01]  /*0090*/  LDCU.64 UR4, c[0x0][0x358] ;  /* 0x00006b00ff0477ac */ /* 0x000e620008000a00 */
[----:B------:R-:W-:-:S05]  /*00a0*/  LEA R5, R5, R5, 0x1 ;  /* 0x0000000505057211 */ /* 0x000fca00078e08ff */
[----:B0-----:R-:W-:-:S05]  /*00b0*/  IMAD.WIDE R6, R5, 0x4, R6 ;  /* 0x0000000405067825 */ /* 0x001fca00078e0206 */
[----:B-1----:R-:W2:Y:S01]  /*00c0*/  LDG.E R0, desc[UR4][R6.64] ;  /* 0x0000000406007981 */ /* 0x002ea2000c1e1900 */
[----:B------:R-:W-:Y:S01]  /*00d0*/  HFMA2 R3, -RZ, RZ, 1.6953125, -9.5703125 ;  /* 0x3ec8c8c9ff037431 */ /* 0x000fe200000001ff */
[----:B------:R-:W-:Y:S01]  /*00e0*/  MOV R2, 0x40233333 ;  /* 0x4023333300027802 */ /* 0x000fe20000000f00 */
[----:B------:R-:W-:Y:S04]  /*00f0*/  BSSY.RECONVERGENT B0, `(.L_x_21) ;  /* 0x000000c000007945 */ /* 0x000fe80003800200 */
[----:B------:R-:W-:-:S04]  /*0100*/  FFMA R2, R3, -R2, 1 ;  /* 0x3f80000003027423 */ /* 0x000fc80000000802 */
[----:B------:R-:W-:Y:S01]  /*0110*/  FFMA R3, R2, R3, 0.39215686917304992676 ;  /* 0x3ec8c8c902037423 */ /* 0x000fe20000000003 */
[----:B--2---:R-:W0:Y:S03]  /*0120*/  FCHK P0, R0, 2.5499999523162841797 ;  /* 0x4023333300007902 */ /* 0x004e260000000000 */
[----:B------:R-:W-:-:S04]  /*0130*/  FFMA R2, R0, R3, RZ ;  /* 0x0000000300027223 */ /* 0x000fc800000000ff */
[----:B------:R-:W-:-:S04]  /*0140*/  FFMA R4, R2, -2.5499999523162841797, R0 ;  /* 0xc023333302047823 */ /* 0x000fc80000000000 */
[----:B------:R-:W-:Y:S01]  /*0150*/  FFMA R3, R3, R4, R2 ;  /* 0x0000000403037223 */ /* 0x000fe20000000002 */
[----:B0-----:R-:W-:Y:S06]  /*0160*/  @!P0 BRA `(.L_x_22) ;  /* 0x0000000000108947 */ /* 0x001fec0003800000 */
[----:B------:R-:W-:Y:S02]  /*0170*/  MOV R3, R0 ;  /* 0x0000000000037202 */ /* 0x000fe40000000f00 */
[----:B------:R-:W-:Y:S02]  /*0180*/  MOV R4, 0x40233333 ;  /* 0x4023333300047802 */ /* 0x000fe40000000f00 */
[----:B------:R-:W-:-:S07]  /*0190*/  MOV R10, 0x1b0 ;  /* 0x000001b0000a7802 */ /* 0x000fce0000000f00 */
[----:B------:R-:W-:Y:S05]  /*01a0*/  CALL.REL.NOINC `($__internal_1_$__cuda_sm3x_div_rn_noftz_f32_slowpath) ;  /* 0x0000001400d07944 */ /* 0x000fea0003c00000 */
.L_x_22:
[----:B------:R-:W-:Y:S05]  /*01b0*/  BSYNC.RECONVERGENT B0 ;  /* 0x0000000000007941 */ /* 0x000fea0003800200 */
.L_x_21:
[----:B------:R-:W2:Y:S04]  /*01c0*/  LDG.E R2, desc[UR4][R6.64+0x4] ;  /* 0x0000040406027981 */ /* 0x000ea8000c1e1900 */
[----:B------:R-:W3:Y:S01]  /*01d0*/  LDG.E R0, desc[UR4][R6.64+0x8] ;  /* 0x0000080406007981 */ /* 0x000ee2000c1e1900 */
[----:B------:R-:W-:Y:S01]  /*01e0*/  HFMA2 R9, -RZ, RZ, 1.0126953125, 1.4482421875 ;  /* 0x3c0d3dcbff097431 */ /* 0x000fe200000001ff */
[----:B------:R-:W-:Y:S01]  /*01f0*/  MOV R4, 0x42e80000 ;  /* 0x42e8000000047802 */ /* 0x000fe20000000f00 */
[----:B------:R-:W-:Y:S01]  /*0200*/  FADD R3, R3, 16 ;  /* 0x4180000003037421 */ /* 0x000fe20000000000 */
[----:B------:R-:W-:Y:S03]  /*0210*/  BSSY.RECONVERGENT B0, `(.L_x_23) ;  /* 0x000000e000007945 */ /* 0x000fe60003800200 */
[----:B------:R-:W0:Y:S01]  /*0220*/  FCHK P0, R3, 116 ;  /* 0x42e8000003007902 */ /* 0x000e220000000000 */
[----:B------:R-:W-:-:S04]  /*0230*/  FFMA R4, R9, -R4, 1 ;  /* 0x3f80000009047423 */ /* 0x000fc80000000804 */
[----:B------:R-:W-:-:S04]  /*0240*/  FFMA R4, R4, R9, 0.0086206896230578422546 ;  /* 0x3c0d3dcb04047423 */ /* 0x000fc80000000009 */
[----:B------:R-:W-:-:S04]  /*0250*/  FFMA R8, R3, R4, RZ ;  /* 0x0000000403087223 */ /* 0x000fc800000000ff */
[----:B------:R-:W-:-:S04]  /*0260*/  FFMA R9, R8, -116, R3 ;  /* 0xc2e8000008097823 */ /* 0x000fc80000000003 */
[----:B------:R-:W-:Y:S01]  /*0270*/  FFMA R8, R4, R9, R8 ;  /* 0x0000000904087223 */ /* 0x000fe20000000008 */
[----:B--2---:R-:W-:Y:S01]  /*0280*/  FADD R2, R2, -128 ;  /* 0xc300000002027421 */ /* 0x004fe20000000000 */
[----:B---3--:R-:W-:Y:S01]  /*0290*/  FADD R0, R0, -128 ;  /* 0xc300000000007421 */ /* 0x008fe20000000000 */
[----:B0-----:R-:W-:Y:S06]  /*02a0*/  @!P0 BRA `(.L_x_24) ;  /* 0x0000000000108947 */ /* 0x001fec0003800000 */
[----:B------:R-:W-:Y:S02]  /*02b0*/  MOV R4, 0x42e80000 ;  /* 0x42e8000000047802 */ /* 0x000fe40000000f00 */
[----:B------:R-:W-:-:S07]  /*02c0*/  MOV R10, 0x2e0 ;  /* 0x000002e0000a7802 */ /* 0x000fce0000000f00 */
[----:B------:R-:W-:Y:S05]  /*02d0*/  CALL.REL.NOINC `($__internal_1_$__cuda_sm3x_div_rn_noftz_f32_slowpath) ;  /* 0x0000001400847944 */ /* 0x000fea0003c00000 */
[----:B------:R-:W-:-:S07]  /*02e0*/  MOV R8, R3 ;  /* 0x0000000300087202 */ /* 0x000fce0000000f00 */
.L_x_24:
[----:B------:R-:W-:Y:S05]  /*02f0*/  BSYNC.RECONVERGENT B0 ;  /* 0x0000000000007941 */ /* 0x000fea0003800200 */
.L_x_23:
[----:B------:R-:W-:Y:S01]  /*0300*/  HFMA2 R4, -RZ, RZ, 0.87646484375, 0.000785350799560546875 ;  /* 0x3b03126fff047431 */ /* 0x000fe200000001ff */
[----:B------:R-:W-:Y:S01]  /*0310*/  MOV R3, 0x43fa0000 ;  /* 0x43fa000000037802 */ /* 0x000fe20000000f00 */
[----:B------:R-:W0:Y:S01]  /*0320*/  FCHK P0, R2, 500 ;  /* 0x43fa000002007902 */ /* 0x000e220000000000 */
[----:B------:R-:W-:Y:S03]  /*0330*/  BSSY.RECONVERGENT B0, `(.L_x_25) ;  /* 0x000000b000007945 */ /* 0x000fe60003800200 */
[----:B------:R-:W-:-:S04]  /*0340*/  FFMA R3, R4, -R3, 1 ;  /* 0x3f80000004037423 */ /* 0x000fc80000000803 */
[----:B------:R-:W-:-:S04]  /*0350*/  FFMA R3, R3, R4, 0.0020000000949949026108 ;  /* 0x3b03126f03037423 */ /* 0x000fc80000000004 */
[----:B------:R-:W-:-:S04]  /*0360*/  FFMA R4, R2, R3, RZ ;  /* 0x0000000302047223 */ /* 0x000fc800000000ff */
[----:B------:R-:W-:-:S04]  /*0370*/  FFMA R6, R4, -500, R2 ;  /* 0xc3fa000004067823 */ /* 0x000fc80000000002 */
[----:B------:R-:W-:Y:S01]  /*0380*/  FFMA R3, R3, R6, R4 ;  /* 0x0000000603037223 */ /* 0x000fe20000000004 */
[----:B0-----:R-:W-:Y:S06]  /*0390*/  @!P0 BRA `(.L_x_26) ;  /* 0x0000000000108947 */ /* 0x001fec0003800000 */
[----:B------:R-:W-:Y:S02]  /*03a0*/  MOV R3, R2 ;  /* 0x0000000200037202 */ /* 0x000fe40000000f00 */
[----:B------:R-:W-:Y:S02]  /*03b0*/  MOV R4, 0x43fa0000 ;  /* 0x43fa000000047802 */ /* 0x000fe40000000f00 */
[----:B------:R-:W-:-:S07]  /*03c0*/  MOV R10, 0x3e0 ;  /* 0x000003e0000a7802 */ /* 0x000fce0000000f00 */
[----:B------:R-:W-:Y:S05]  /*03d0*/  CALL.REL.NOINC `($__internal_1_$__cuda_sm3x_div_rn_noftz_f32_slowpath) ;  /* 0x0000001400447944 */ /* 0x000fea0003c00000 */
.L_x_26:
[----:B------:R-:W-:Y:S05]  /*03e0*/  BSYNC.RECONVERGENT B0 ;  /* 0x0000000000007941 */ /* 0x000fea0003800200 */
.L_x_25:
[----:B------:R-:W-:Y:S01]  /*03f0*/  HFMA2 R7, -RZ, RZ, 0.95458984375, -112.625 ;  /* 0x3ba3d70aff077431 */ /* 0x000fe200000001ff */
[----:B------:R-:W-:Y:S01]  /*0400*/  MOV R2, 0x43480000 ;  /* 0x4348000000027802 */ /* 0x000fe20000000f00 */
[----:B------:R-:W0:Y:S01]  /*0410*/  FCHK P0, R0, -200 ;  /* 0xc348000000007902 */ /* 0x000e220000000000 */
[----:B------:R-:W-:Y:S01]  /*0420*/  BSSY.RECONVERGENT B0, `(.L_x_27) ;  /* 0x000000d000007945 */ /* 0x000fe20003800200 */
[----:B------:R-:W-:Y:S02]  /*0430*/  FADD R6, R3, R8 ;  /* 0x0000000803067221 */ /* 0x000fe40000000000 */
[----:B------:R-:W-:-:S04]  /*0440*/  FFMA R2, -R7, R2, 1 ;  /* 0x3f80000007027423 */ /* 0x000fc80000000102 */
[----:B------:R-:W-:-:S04]  /*0450*/  FFMA R7, R2, -R7, -0.0049999998882412910461 ;  /* 0xbba3d70a02077423 */ /* 0x000fc80000000807 */
[----:B------:R-:W-:-:S04]  /*0460*/  FFMA R2, R0, R7, RZ ;  /* 0x0000000700027223 */ /* 0x000fc800000000ff */
[----:B------:R-:W-:-:S04]  /*0470*/  FFMA R4, R2, 200, R0 ;  /* 0x4348000002047823 */ /* 0x000fc80000000000 */
[----:B------:R-:W-:Y:S01]  /*0480*/  FFMA R7, R7, R4, R2 ;  /* 0x0000000407077223 */ /* 0x000fe20000000002 */
[----:B0-----:R-:W-:Y:S06]  /*0490*/  @!P0 BRA `(.L_x_28) ;  /* 0x0000000000148947 */ /* 0x001fec0003800000 */
[----:B------:R-:W-:Y:S02]  /*04a0*/  MOV R3, R0 ;  /* 0x0000000000037202 */ /* 0x000fe40000000f00 */
[----:B------:R-:W-:Y:S02]  /*04b0*/  MOV R4, 0xc3480000 ;  /* 0xc348000000047802 */ /* 0x000fe40000000f00 */
[----:B------:R-:W-:-:S07]  /*04c0*/  MOV R10, 0x4e0 ;  /* 0x000004e0000a7802 */ /* 0x000fce0000000f00 */
[----:B------:R-:W-:Y:S05]  /*04d0*/  CALL.REL.NOINC `($__internal_1_$__cuda_sm3x_div_rn_noftz_f32_slowpath) ;  /* 0x0000001400047944 */ /* 0x000fea0003c00000 */
[----:B------:R-:W-:-:S07]  /*04e0*/  MOV R7, R3 ;  /* 0x0000000300077202 */ /* 0x000fce0000000f00 */
.L_x_28:
[----:B------:R-:W-:Y:S05]  /*04f0*/  BSYNC.RECONVERGENT B0 ;  /* 0x0000000000007941 */ /* 0x000fea0003800200 */
.L_x_27:
[----:B------:R-:W-:Y:S01]  /*0500*/  FSETP.GT.AND P0, PT, R6, 0.20689660310745239258, PT ;  /* 0x3e53dcb40600780b */ /* 0x000fe20003f04000 */
[----:B------:R-:W-:Y:S01]  /*0510*/  BSSY.RECONVERGENT B0, `(.L_x_29) ;  /* 0x0000015000007945 */ /* 0x000fe20003800200 */
[----:B------:R-:W-:-:S11]  /*0520*/  FADD R2, R7, R8 ;  /* 0x0000000807027221 */ /* 0x000fd60000000000 */
[----:B------:R-:W-:-:S04]  /*0530*/  @P0 FMUL R3, R6, R6 ;  /* 0x0000000606030220 */ /* 0x000fc80000400000 */
[----:B------:R-:W-:Y:S01]  /*0540*/  @P0 FMUL R7, R6, R3 ;  /* 0x0000000306070220 */ /* 0x000fe20000400000 */
[----:B------:R-:W-:Y:S06]  /*0550*/  @P0 BRA `(.L_x_30) ;  /* 0x0000000000400947 */ /* 0x000fec0003800000 */
[----:B------:R-:W-:Y:S01]  /*0560*/  HFMA2 R7, -RZ, RZ, 1.5029296875, -4.76837158203125e-06 ;  /* 0x3e038050ff077431 */ /* 0x000fe200000001ff */
[----:B------:R-:W-:Y:S01]  /*0570*/  MOV R0, 0x40f92f1b ;  /* 0x40f92f1b00007802 */ /* 0x000fe20000000f00 */
[----:B------:R-:W-:Y:S01]  /*0580*/  FADD R3, R6, -0.13793103396892547607 ;  /* 0xbe0d3dcb06037421 */ /* 0x000fe20000000000 */
[----:B------:R-:W-:Y:S03]  /*0590*/  BSSY.RECONVERGENT B1, `(.L_x_30) ;  /* 0x000000c000017945 */ /* 0x000fe60003800200 */
[----:B------:R-:W0:Y:S01]  /*05a0*/  FCHK P0, R3, 7.7870001792907714844 ;  /* 0x40f92f1b03007902 */ /* 0x000e220000000000 */
[----:B------:R-:W-:-:S04]  /*05b0*/  FFMA R0, R7, -R0, 1 ;  /* 0x3f80000007007423 */ /* 0x000fc80000000800 */
[----:B------:R-:W-:-:S04]  /*05c0*/  FFMA R0, R0, R7, 0.12841916084289550781 ;  /* 0x3e03805000007423 */ /* 0x000fc80000000007 */
[----:B------:R-:W-:-:S04]  /*05d0*/  FFMA R4, R3, R0, RZ ;  /* 0x0000000003047223 */ /* 0x000fc800000000ff */
[----:B------:R-:W-:-:S04]  /*05e0*/  FFMA R7, R4, -7.7870001792907714844, R3 ;  /* 0xc0f92f1b04077823 */ /* 0x000fc80000000003 */
[----:B------:R-:W-:Y:S01]  /*05f0*/  FFMA R7, R0, R7, R4 ;  /* 0x0000000700077223 */ /* 0x000fe20000000004 */
[----:B0-----:R-:W-:Y:S06]  /*0600*/  @!P0 BRA `(.L_x_31) ;  /* 0x0000000000108947 */ /* 0x001fec0003800000 */
[----:B------:R-:W-:Y:S02]  /*0610*/  MOV R4, 0x40f92f1b ;  /* 0x40f92f1b00047802 */ /* 0x000fe40000000f00 */
[----:B------:R-:W-:-:S07]  /*0620*/  MOV R10, 0x640 ;  /* 0x00000640000a7802 */ /* 0x000fce0000000f00 */
[----:B------:R-:W-:Y:S05]  /*0630*/  CALL.REL.NOINC `($__internal_1_$__cuda_sm3x_div_rn_noftz_f32_slowpath) ;  /* 0x0000001000ac7944 */ /* 0x000fea0003c00000 */
[----:B------:R-:W-:-:S07]  /*0640*/  MOV R7, R3 ;  /* 0x0000000300077202 */ /* 0x000fce0000000f00 */
.L_x_31:
[----:B------:R-:W-:Y:S05]  /*0650*/  BSYNC.RECONVERGENT B1 ;  /* 0x0000000000017941 */ /* 0x000fea0003800200 */
.L_x_30:
[----:B------:R-:W-:Y:S05]  /*0660*/  BSYNC.RECONVERGENT B0 ;  /* 0x0000000000007941 */ /* 0x000fea0003800200 */
.L_x_29:
[----:B------:R-:W-:Y:S01]  /*0670*/  FSETP.GT.AND P0, PT, R8, 0.20689660310745239258, PT ;  /* 0x3e53dcb40800780b */ /* 0x000fe20003f04000 */
[----:B------:R-:W-:-:S12]  /*0680*/  BSSY.RECONVERGENT B0, `(.L_x_32) ;  /* 0x0000015000007945 */ /* 0x000fd80003800200 */
        /* <DEDUP_REMOVED lines=14> */
[----:B------:R-:W-:Y:S02]  /*0770*/  MOV R3, R8 ;  /* 0x0000000800037202 */ /* 0x000fe40000000f00 */
[----:B------:R-:W-:Y:S02]  /*0780*/  MOV R4, 0x40f92f1b ;  /* 0x40f92f1b00047802 */ /* 0x000fe40000000f00 */
[----:B------:R-:W-:-:S07]  /*0790*/  MOV R10, 0x7b0 ;  /* 0x000007b0000a7802 */ /* 0x000fce0000000f00 */
[----:B------:R-:W-:Y:S05]  /*07a0*/  CALL.REL.NOINC `($__internal_1_$__cuda_sm3x_div_rn_noftz_f32_slowpath) ;  /* 0x0000001000507944 */ /* 0x000fea0003c00000 */
[----:B------:R-:W-:-:S07]  /*07b0*/  MOV R6, R3 ;  /* 0x0000000300067202 */ /* 0x000fce0000000f00 */
.L_x_34:
[----:B------:R-:W-:Y:S05]  /*07c0*/  BSYNC.RECONVERGENT B1 ;  /* 0x0000000000017941 */ /* 0x000fea0003800200 */
.L_x_33:
[----:B------:R-:W-:Y:S05]  /*07d0*/  BSYNC.RECONVERGENT B0 ;  /* 0x0000000000007941 */ /* 0x000fea0003800200 */
.L_x_32:
        /* <DEDUP_REMOVED lines=20> */
.L_x_37:
[----:B------:R-:W-:Y:S05]  /*0920*/  BSYNC.RECONVERGENT B1 ;  /* 0x0000000000017941 */ /* 0x000fea0003800200 */
.L_x_36:
[----:B------:R-:W-:Y:S05]  /*0930*/  BSYNC.RECONVERGENT B0 ;  /* 0x0000000000007941 */ /* 0x000fea0003800200 */
.L_x_35:
[----:B------:R-:W-:Y:S01]  /*0940*/  FMUL R7, R7, 0.950469970703125 ;  /* 0x3f73520007077820 */ /* 0x000fe20000400000 */
[----:B------:R-:W-:Y:S01]  /*0950*/  FMUL R0, R6, -1.5371384620666503906 ;  /* 0xbfc4c0f406007820 */ /* 0x000fe20000400000 */
[----:B------:R-:W-:Y:S01]  /*0960*/  FMUL R3, R3, 1.0888299942016601562 ;  /* 0x3f8b5ec803037820 */ /* 0x000fe20000400000 */
[----:B------:R-:W-:Y:S01]  /*0970*/  BSSY.RECONVERGENT B0, `(.L_x_38) ;  /* 0x0000054000007945 */ /* 0x000fe20003800200 */
[C---:B------:R-:W-:Y:S01]  /*0980*/  FMUL R9, R7.reuse, -0.96926599740982055664 ;  /* 0xbf7821d107097820 */ /* 0x040fe20000400000 */
[----:B------:R-:W-:-:S04]  /*0990*/  FFMA R0, R7, 3.2404541969299316406, R0 ;  /* 0x404f639a07007823 */ /* 0x000fc80000000000 */
[----:B------:R-:W-:Y:S01]  /*09a0*/  FFMA R2, R3, -0.49853140115737915039, R0 ;  /* 0xbeff3f8203027823 */ /* 0x000fe20000000000 */
[C---:B------:R-:W-:Y:S01]  /*09b0*/  FMUL R0, R6.reuse, -0.2040258944034576416 ;  /* 0xbe50ec2a06007820 */ /* 0x040fe20000400000 */
[----:B------:R-:W-:-:S03]  /*09c0*/  FFMA R6, R6, 1.8760107755661010742, R9 ;  /* 0x3ff0211f06067823 */ /* 0x000fc60000000009 */
[----:B------:R-:W-:Y:S01]  /*09d0*/  FSETP.GT.AND P0, PT, R2, 0.0031308000907301902771, PT ;  /* 0x3b4d2e1c0200780b */ /* 0x000fe20003f04000 */
[----:B------:R-:W-:-:S04]  /*09e0*/  FFMA R0, R7, 0.055643398314714431763, R0 ;  /* 0x3d63ea5507007823 */ /* 0x000fc80000000000 */
[C---:B------:R-:W-:Y:S01]  /*09f0*/  FFMA R0, R3.reuse, 1.0572252273559570312, R0 ;  /* 0x3f87532803007823 */ /* 0x040fe20000000000 */
[----:B------:R-:W-:-:S07]  /*0a00*/  FFMA R3, R3, 0.041556000709533691406, R6 ;  /* 0x3d2a36a003037823 */ /* 0x000fce0000000006 */
[----:B------:R-:W-:Y:S05]  /*0a10*/  @!P0 BRA `(.L_x_39) ;  /* 0x0000000400208947 */ /* 0x000fea0003800000 */
[----:B------:R-:W-:Y:S01]  /*0a20*/  FSETP.NEU.AND P0, PT, R2, 1, PT ;  /* 0x3f8000000200780b */ /* 0x000fe20003f0d000 */
[----:B------:R-:W-:Y:S01]  /*0a30*/  BSSY.RECONVERGENT B1, `(.L_x_40) ;  /* 0x0000044000017945 */ /* 0x000fe20003800200 */
[----:B------:R-:W-:Y:S01]  /*0a40*/  HFMA2 R4, -RZ, RZ, 1.8818359375, 0.00019037723541259765625 ;  /* 0x3f870a3dff047431 */ /* 0x000fe200000001ff */
[----:B------:R-:W-:-:S10]  /*0a50*/  MOV R7, 0x3f800000 ;  /* 0x3f80000000077802 */ /* 0x000fd40000000f00 */
[----:B------:R-:W-:Y:S05]  /*0a60*/  @!P0 BRA `(.L_x_41) ;  /* 0x0000000400008947 */ /* 0x000fea0003800000 */
[----:B------:R-:W-:-:S13]  /*0a70*/  FSETP.NAN.AND P0, PT, |R2|, |R2|, PT ;  /* 0x400000020200720b */ /* 0x000fda0003f08200 */
[----:B------:R-:W-:Y:S01]  /*0a80*/  @P0 FADD R7, R2, 0.4166666567325592041 ;  /* 0x3ed5555502070421 */ /* 0x000fe20000000000 */
[----:B------:R-:W-:Y:S06]  /*0a90*/  @P0 BRA `(.L_x_41) ;  /* 0x0000000000f40947 */ /* 0x000fec0003800000 */
[C---:B------:R-:W-:Y:S01]  /*0aa0*/  FMUL R7, |R2|.reuse, 16777216 ;  /* 0x4b80000002077820 */ /* 0x040fe20000400200 */
[----:B------:R-:W-:Y:S01]  /*0ab0*/  FSETP.GEU.AND P0, PT, |R2|, 1.175494350822287508e-38, PT ;  /* 0x008000000200780b */ /* 0x000fe20003f0e200 */
[----:B------:R-:W-:-:S03]  /*0ac0*/  HFMA2 R14, -RZ, RZ, 0.771484375, 0.21533203125 ;  /* 0x3a2c32e4ff0e7431 */ /* 0x000fc600000001ff */
[----:B------:R-:W-:-:S04]  /*0ad0*/  FSEL R7, R7, |R2|, !P0 ;  /* 0x4000000207077208 */ /* 0x000fc80004000000 */
[----:B------:R-:W-:-:S04]  /*0ae0*/  IADD3 R6, PT, PT, R7, -0x3f3504f3, RZ ;  /* 0xc0cafb0d07067810 */ /* 0x000fc80007ffe0ff */
[----:B------:R-:W-:-:S04]  /*0af0*/  LOP3.LUT R6, R6, 0xff800000, RZ, 0xc0, !PT ;  /* 0xff80000006067812 */ /* 0x000fc800078ec0ff */
[-C--:B------:R-:W-:Y:S02]  /*0b00*/  IADD3 R7, PT, PT, R7, -R6.reuse, RZ ;  /* 0x8000000607077210 */ /* 0x080fe40007ffe0ff */
[----:B------:R-:W-:-:S03]  /*0b10*/  I2FP.F32.S32 R6, R6 ;  /* 0x0000000600067245 */ /* 0x000fc60000201400 */
[C---:B------:R-:W-:Y:S01]  /*0b20*/  FADD R9, R7.reuse, 1 ;  /* 0x3f80000007097421 */ /* 0x040fe20000000000 */
[----:B------:R-:W-:Y:S01]  /*0b30*/  FADD R8, R7, -1 ;  /* 0xbf80000007087421 */ /* 0x000fe20000000000 */
[----:B------:R-:W-:Y:S02]  /*0b40*/  FSEL R7, RZ, -24, P0 ;  /* 0xc1c00000ff077808 */ /* 0x000fe40000000000 */
[----:B------:R-:W-:Y:S01]  /*0b50*/  FSETP.NEU.AND P0, PT, |R2|, +INF , PT ;  /* 0x7f8000000200780b */ /* 0x000fe20003f0d200 */
[----:B------:R-:W-:Y:S01]  /*0b60*/  FADD R10, R8, R8 ;  /* 0x00000008080a7221 */ /* 0x000fe20000000000 */
[----:B------:R-:W0:Y:S01]  /*0b70*/  MUFU.RCP R9, R9 ;  /* 0x0000000900097308 */ /* 0x000e220000001000 */
[----:B------:R-:W-:-:S10]  /*0b80*/  FFMA R7, R6, 1.1920928955078125e-07, R7 ;  /* 0x3400000006077823 */ /* 0x000fd40000000007 */
[----:B------:R-:W-:Y:S01]  /*0b90*/  @!P0 FADD R2, R2, R2 ;  /* 0x0000000202028221 */ /* 0x000fe20000000000 */
[----:B0-----:R-:W-:-:S04]  /*0ba0*/  FMUL R10, R9, R10 ;  /* 0x0000000a090a7220 */ /* 0x001fc80000400000 */
[----:B------:R-:W-:Y:S01]  /*0bb0*/  FADD R12, R8, -R10 ;  /* 0x8000000a080c7221 */ /* 0x000fe20000000000 */
[C---:B------:R-:W-:Y:S01]  /*0bc0*/  FMUL R11, R10.reuse, R10 ;  /* 0x0000000a0a0b7220 */ /* 0x040fe20000400000 */
[----:B------:R-:W-:Y:S02]  /*0bd0*/  FFMA R6, R10, 1.4426950216293334961, R7 ;  /* 0x3fb8aa3b0a067823 */ /* 0x000fe40000000007 */
[----:B------:R-:W-:Y:S01]  /*0be0*/  FADD R13, R12, R12 ;  /* 0x0000000c0c0d7221 */ /* 0x000fe20000000000 */
[----:B------:R-:W-:Y:S01]  /*0bf0*/  FFMA R12, R11, R14, 0.0032181653659790754318 ;  /* 0x3b52e7db0b0c7423 */ /* 0x000fe2000000000e */
[----:B------:R-:W-:Y:S02]  /*0c00*/  FADD R7, R7, -R6 ;  /* 0x8000000607077221 */ /* 0x000fe40000000000 */
[----:B------:R-:W-:Y:S01]  /*0c10*/  FFMA R8, R8, -R10, R13 ;  /* 0x8000000a08087223 */ /* 0x000fe2000000000d */
[----:B------:R-:W-:Y:S01]  /*0c20*/  FFMA R12, R11, R12, 0.018033718690276145935 ;  /* 0x3c93bb730b0c7423 */ /* 0x000fe2000000000c */
[----:B------:R-:W-:-:S02]  /*0c30*/  FFMA R7, R10, 1.4426950216293334961, R7 ;  /* 0x3fb8aa3b0a077823 */ /* 0x000fc40000000007 */
[----:B------:R-:W-:Y:S01]  /*0c40*/  FMUL R8, R9, R8 ;  /* 0x0000000809087220 */ /* 0x000fe20000400000 */
[----:B------:R-:W-:-:S03]  /*0c50*/  FFMA R12, R11, R12, 0.12022458761930465698 ;  /* 0x3df6384f0b0c7423 */ /* 0x000fc6000000000c */
[----:B------:R-:W-:Y:S01]  /*0c60*/  FFMA R7, R8, 1.4426950216293334961, R7 ;  /* 0x3fb8aa3b08077823 */ /* 0x000fe20000000007 */
[----:B------:R-:W-:-:S03]  /*0c70*/  FMUL R11, R11, R12 ;  /* 0x0000000c0b0b7220 */ /* 0x000fc60000400000 */
[----:B------:R-:W-:Y:S01]  /*0c80*/  FFMA R9, R10, 1.9251366722983220825e-08, R7 ;  /* 0x32a55e340a097823 */ /* 0x000fe20000000007 */
[----:B------:R-:W-:-:S04]  /*0c90*/  FMUL R7, R11, 3 ;  /* 0x404000000b077820 */ /* 0x000fc80000400000 */
[----:B------:R-:W-:-:S04]  /*0ca0*/  FFMA R8, R8, R7, R9 ;  /* 0x0000000708087223 */ /* 0x000fc80000000009 */
[----:B------:R-:W-:-:S04]  /*0cb0*/  FFMA R11, R10, R11, R8 ;  /* 0x0000000b0a0b7223 */ /* 0x000fc80000000008 */
[----:B------:R-:W-:-:S04]  /*0cc0*/  FADD R7, R6, R11 ;  /* 0x0000000b06077221 */ /* 0x000fc80000000000 */
[----:B------:R-:W-:Y:S01]  /*0cd0*/  FMUL R8, R7, 0.4166666567325592041 ;  /* 0x3ed5555507087820 */ /* 0x000fe20000400000 */
[----:B------:R-:W-:-:S03]  /*0ce0*/  FADD R6, -R6, R7 ;  /* 0x0000000706067221 */ /* 0x000fc60000000100 */
[----:B------:R-:W0:Y:S01]  /*0cf0*/  FRND R9, R8 ;  /* 0x0000000800097307 */ /* 0x000e220000201000 */
[----:B------:R-:W-:Y:S01]  /*0d00*/  FADD R6, R11, -R6 ;  /* 0x800000060b067221 */ /* 0x000fe20000000000 */
[----:B------:R-:W-:Y:S01]  /*0d10*/  FFMA R7, R7, 0.4166666567325592041, -R8 ;  /* 0x3ed5555507077823 */ /* 0x000fe20000000808 */
[----:B------:R-:W-:Y:S02]  /*0d20*/  MOV R11, 0x391fcb8e ;  /* 0x391fcb8e000b7802 */ /* 0x000fe40000000f00 */
[----:B------:R-:W-:Y:S01]  /*0d30*/  FSETP.GT.AND P1, PT, |R8|, 152, PT ;  /* 0x431800000800780b */ /* 0x000fe20003f24200 */
[----:B------:R-:W-:Y:S02]  /*0d40*/  FFMA R7, R6, 0.4166666567325592041, R7 ;  /* 0x3ed5555506077823 */ /* 0x000fe40000000007 */
[----:B------:R-:W1:Y:S01]  /*0d50*/  F2I.NTZ R10, R8 ;  /* 0x00000008000a7305 */ /* 0x000e620000203100 */
[----:B0-----:R-:W-:Y:S01]  /*0d60*/  FADD R6, R8, -R9 ;  /* 0x8000000908067221 */ /* 0x001fe20000000000 */
[----:B------:R-:W-:-:S03]  /*0d70*/  FSETP.GT.AND P2, PT, R9, RZ, PT ;  /* 0x000000ff0900720b */ /* 0x000fc60003f44000 */
[----:B------:R-:W-:-:S04]  /*0d80*/  FADD R6, R6, R7 ;  /* 0x0000000706067221 */ /* 0x000fc80000000000 */
[----:B------:R-:W-:-:S04]  /*0d90*/  FFMA R7, R6, R11, 0.0013391353422775864601 ;  /* 0x3aaf85ed06077423 */ /* 0x000fc8000000000b */
[----:B------:R-:W-:-:S04]  /*0da0*/  FFMA R7, R6, R7, 0.0096188392490148544312 ;  /* 0x3c1d985606077423 */ /* 0x000fc80000000007 */
[----:B------:R-:W-:-:S04]  /*0db0*/  FFMA R7, R6, R7, 0.055503588169813156128 ;  /* 0x3d6357bb06077423 */ /* 0x000fc80000000007 */
[----:B------:R-:W-:Y:S01]  /*0dc0*/  FFMA R9, R6, R7, 0.24022644758224487305 ;  /* 0x3e75fdec06097423 */ /* 0x000fe20000000007 */
[----:B------:R-:W-:Y:S02]  /*0dd0*/  SEL R7, RZ, 0x83000000, P2 ;  /* 0x83000000ff077807 */ /* 0x000fe40001000000 */
[----:B------:R-:W-:Y:S01]  /*0de0*/  FSETP.GEU.AND P2, PT, R8, RZ, PT ;  /* 0x000000ff0800720b */ /* 0x000fe20003f4e000 */
[----:B------:R-:W-:Y:S01]  /*0df0*/  FFMA R11, R6, R9, 0.69314718246459960938 ;  /* 0x3f317218060b7423 */ /* 0x000fe20000000009 */
[----:B------:R-:W-:Y:S02]  /*0e00*/  IADD3 R9, PT, PT, R7, 0x7f000000, RZ ;  /* 0x7f00000007097810 */ /* 0x000fe40007ffe0ff */
[----:B-1----:R-:W-:Y:S01]  /*0e10*/  LEA R10, R10, -R7, 0x17 ;  /* 0x800000070a0a7211 */ /* 0x002fe200078eb8ff */
[----:B------:R-:W-:Y:S01]  /*0e20*/  FFMA R6, R6, R11, 1 ;  /* 0x3f80000006067423 */ /* 0x000fe2000000000b */
[----:B------:R-:W-:-:S03]  /*0e30*/  FSEL R7, RZ, +INF , !P2 ;  /* 0x7f800000ff077808 */ /* 0x000fc60005000000 */
[----:B------:R-:W-:-:S04]  /*0e40*/  FMUL R9, R9, R6 ;  /* 0x0000000609097220 */ /* 0x000fc80000400000 */
[----:B------:R-:W-:Y:S01]  /*0e50*/  @!P1 FMUL R7, R10, R9 ;  /* 0x000000090a079220 */ /* 0x000fe20000400000 */
[----:B------:R-:W-:-:S07]  /*0e60*/  @!P0 LOP3.LUT R7, R2, 0x7fffffff, RZ, 0xc0, !PT ;  /* 0x7fffffff02078812 */ /* 0x000fce00078ec0ff */
.L_x_41:
[----:B------:R-:W-:Y:S05]  /*0e70*/  BSYNC.RECONVERGENT B1 ;  /* 0x0000000000017941 */ /* 0x000fea0003800200 */
.L_x_40:
[----:B------:R-:W-:Y:S01]  /*0e80*/  FFMA R2, R7, R4, -0.054999999701976776123 ;  /* 0xbd6147ae07027423 */ /* 0x000fe20000000004 */
[----:B------:R-:W-:Y:S06]  /*0e90*/  BRA `(.L_x_42) ;  /* 0x0000000000047947 */ /* 0x000fec0003800000 */
.L_x_39:
[----:B------:R-:W-:-:S07]  /*0ea0*/  FMUL R2, R2, 12.920000076293945312 ;  /* 0x414eb85202027820 */ /* 0x000fce0000400000 */
.L_x_42:
[----:B------:R-:W-:Y:S05]  /*0eb0*/  BSYNC.RECONVERGENT B0 ;  /* 0x0000000000007941 */ /* 0x000fea0003800200 */
.L_x_38:
[----:B------:R-:W-:Y:S01]  /*0ec0*/  FSETP.GT.AND P0, PT, R3, 0.0031308000907301902771, PT ;  /* 0x3b4d2e1c0300780b */ /* 0x000fe20003f04000 */
[----:B------:R-:W-:-:S12]  /*0ed0*/  BSSY.RECONVERGENT B0, `(.L_x_43) ;  /* 0x000004b000007945 */ /* 0x000fd80003800200 */
        /* <DEDUP_REMOVED lines=70> */
.L_x_46:
[----:B------:R-:W-:Y:S05]  /*1340*/  BSYNC.RECONVERGENT B1 ;  /* 0x0000000000017941 */ /* 0x000fea0003800200 */
.L_x_45:
[----:B------:R-:W-:Y:S01]  /*1350*/  FFMA R3, R7, R4, -0.054999999701976776123 ;  /* 0xbd6147ae07037423 */ /* 0x000fe20000000004 */
[----:B------:R-:W-:Y:S06]  /*1360*/  BRA `(.L_x_47) ;  /* 0x0000000000047947 */ /* 0x000fec0003800000 */
.L_x_44:
[----:B------:R-:W-:-:S07]  /*1370*/  FMUL R3, R3, 12.920000076293945312 ;  /* 0x414eb85203037820 */ /* 0x000fce0000400000 */
.L_x_47:
[----:B------:R-:W-:Y:S05]  /*1380*/  BSYNC.RECONVERGENT B0 ;  /* 0x0000000000007941 */ /* 0x000fea0003800200 */
.L_x_43:
        /* <DEDUP_REMOVED lines=72> */
.L_x_51:
[----:B------:R-:W-:Y:S05]  /*1810*/  BSYNC.RECONVERGENT B1 ;  /* 0x0000000000017941 */ /* 0x000fea0003800200 */
.L_x_50:
[----:B------:R-:W-:Y:S01]  /*1820*/  FFMA R0, R7, R4, -0.054999999701976776123 ;  /* 0xbd6147ae07007423 */ /* 0x000fe20000000004 */
[----:B------:R-:W-:Y:S06]  /*1830*/  BRA `(.L_x_52) ;  /* 0x0000000000047947 */ /* 0x000fec0003800000 */
.L_x_49:
[----:B------:R-:W-:-:S07]  /*1840*/  FMUL R0, R0, 12.920000076293945312 ;  /* 0x414eb85200007820 */ /* 0x000fce0000400000 */
.L_x_52:
[----:B------:R-:W-:Y:S05]  /*1850*/  BSYNC.RECONVERGENT B0 ;  /* 0x0000000000007941 */ /* 0x000fea0003800200 */
.L_x_48:
[----:B------:R-:W0:Y:S01]  /*1860*/  LDC.64 R6, c[0x0][0x388] ;  /* 0x0000e200ff067b82 */ /* 0x000e220000000a00 */
[----:B------:R-:W-:Y:S01]  /*1870*/  FADD.SAT R9, RZ, R2 ;  /* 0x00000002ff097221 */ /* 0x000fe20000002000 */
[----:B------:R-:W-:Y:S01]  /*1880*/  FADD.SAT R3, RZ, R3 ;  /* 0x00000003ff037221 */ /* 0x000fe20000002000 */
[----:B0-----:R-:W-:-:S04]  /*1890*/  IMAD.WIDE R4, R5, 0x4, R6 ;  /* 0x0000000405047825 */ /* 0x001fc800078e0206 */
[----:B------:R-:W-:Y:S01]  /*18a0*/  FADD.SAT R7, RZ, R0 ;  /* 0x00000000ff077221 */ /* 0x000fe20000002000 */
[----:B------:R-:W-:Y:S04]  /*18b0*/  STG.E desc[UR4][R4.64], R9 ;  /* 0x0000000904007986 */ /* 0x000fe8000c101904 */
[----:B------:R-:W-:Y:S04]  /*18c0*/  STG.E desc[UR4][R4.64+0x4], R3 ;  /* 0x0000040304007986 */ /* 0x000fe8000c101904 */
[----:B------:R-:W-:Y:S01]  /*18d0*/  STG.E desc[UR4][R4.64+0x8], R7 ;  /* 0x0000080704007986 */ /* 0x000fe2000c101904 */
[----:B------:R-:W-:Y:S05]  /*18e0*/  EXIT ;  /* 0x000000000000794d */ /* 0x000fea0003800000 */
        .weak           $__internal_1_$__cuda_sm3x_div_rn_noftz_f32_slowpath
        .type           $__internal_1_$__cuda_sm3x_div_rn_noftz_f32_slowpath,@function
        .size           $__internal_1_$__cuda_sm3x_div_rn_noftz_f32_slowpath,(.L_x_110 - $__internal_1_$__cuda_sm3x_div_rn_noftz_f32_slowpath)
$__internal_1_$__cuda_sm3x_div_rn_noftz_f32_slowpath:
[----:B------:R-:W-:Y:S01]  /*18f0*/  SHF.R.U32.HI R11, RZ, 0x17, R4 ;  /* 0x00000017ff0b7819 */ /* 0x000fe20000011604 */
[----:B------:R-:W-:Y:S01]  /*1900*/  BSSY.RECONVERGENT B2, `(.L_x_53) ;  /* 0x0000062000027945 */ /* 0x000fe20003800200 */
[----:B------:R-:W-:Y:S02]  /*1910*/  SHF.R.U32.HI R9, RZ, 0x17, R3 ;  /* 0x00000017ff097819 */ /* 0x000fe40000011603 */
[----:B------:R-:W-:Y:S02]  /*1920*/  LOP3.LUT R11, R11, 0xff, RZ, 0xc0, !PT ;  /* 0x000000ff0b0b7812 */ /* 0x000fe400078ec0ff */
[----:B------:R-:W-:Y:S02]  /*1930*/  LOP3.LUT R12, R9, 0xff, RZ, 0xc0, !PT ;  /* 0x000000ff090c7812 */ /* 0x000fe400078ec0ff */
[----:B------:R-:W-:Y:S02]  /*1940*/  IADD3 R14, PT, PT, R11, -0x1, RZ ;  /* 0xffffffff0b0e7810 */ /* 0x000fe40007ffe0ff */
[----:B------:R-:W-:-:S02]  /*1950*/  IADD3 R13, PT, PT, R12, -0x1, RZ ;  /* 0xffffffff0c0d7810 */ /* 0x000fc40007ffe0ff */
[----:B------:R-:W-:-:S04]  /*1960*/  ISETP.GT.U32.AND P0, PT, R14, 0xfd, PT ;  /* 0x000000fd0e00780c */ /* 0x000fc80003f04070 */
[----:B------:R-:W-:-:S13]  /*1970*/  ISETP.GT.U32.OR P0, PT, R13, 0xfd, P0 ;  /* 0x000000fd0d00780c */ /* 0x000fda0000704470 */
[----:B------:R-:W-:Y:S01]  /*1980*/  @!P0 MOV R9, RZ ;  /* 0x000000ff00098202 */ /* 0x000fe20000000f00 */
        /* <DEDUP_REMOVED lines=19> */
[----:B------:R-:W-:Y:S01]  /*1ac0*/  @P0 MOV R9, RZ ;  /* 0x000000ff00090202 */ /* 0x000fe20000000f00 */
[----:B------:R-:W-:Y:S01]  /*1ad0*/  @!P0 FFMA R3, R3, 1.84467440737095516160e+19, RZ ;  /* 0x5f80000003038823 */ /* 0x000fe200000000ff */
[----:B------:R-:W-:Y:S01]  /*1ae0*/  @!P0 MOV R9, 0xffffffc0 ;  /* 0xffffffc000098802 */ /* 0x000fe20000000f00 */
[----:B------:R-:W-:-:S03]  /*1af0*/  @!P1 FFMA R4, R4, 1.84467440737095516160e+19, RZ ;  /* 0x5f80000004049823 */ /* 0x000fc600000000ff */
[----:B------:R-:W-:-:S07]  /*1b00*/  @!P1 IADD3 R9, PT, PT, R9, 0x40, RZ ;  /* 0x0000004009099810 */ /* 0x000fce0007ffe0ff */
.L_x_54:
[----:B------:R-:W-:Y:S01]  /*1b10*/  LEA R13, R11, 0xc0800000, 0x17 ;  /* 0xc08000000b0d7811 */ /* 0x000fe200078eb8ff */
[----:B------:R-:W-:Y:S01]  /*1b20*/  BSSY.RECONVERGENT B3, `(.L_x_59) ;  /* 0x0000036000037945 */ /* 0x000fe20003800200 */
[----:B------:R-:W-:Y:S02]  /*1b30*/  IADD3 R12, PT, PT, R12, -0x7f, RZ ;  /* 0xffffff810c0c7810 */ /* 0x000fe40007ffe0ff */
[----:B------:R-:W-:-:S03]  /*1b40*/  IADD3 R13, PT, PT, -R13, R4, RZ ;  /* 0x000000040d0d7210 */ /* 0x000fc60007ffe1ff */
[C---:B------:R-:W-:Y:S01]  /*1b50*/  IMAD R3, R12.reuse, -0x800000, R3 ;  /* 0xff8000000c037824 */ /* 0x040fe200078e0203 */
[----:B------:R-:W0:Y:S01]  /*1b60*/  MUFU.RCP R4, R13 ;  /* 0x0000000d00047308 */ /* 0x000e220000001000 */
[----:B------:R-:W-:Y:S01]  /*1b70*/  FADD.FTZ R14, -R13, -RZ ;  /* 0x800000ff0d0e7221 */ /* 0x000fe20000010100 */
[----:B------:R-:W-:-:S04]  /*1b80*/  IADD3 R12, PT, PT, R12, 0x7f, -R11 ;  /* 0x0000007f0c0c7810 */ /* 0x000fc80007ffe80b */
[----:B------:R-:W-:Y:S01]  /*1b90*/  IADD3 R12, PT, PT, R12, R9, RZ ;  /* 0x000000090c0c7210 */ /* 0x000fe20007ffe0ff */
[----:B0-----:R-:W-:-:S04]  /*1ba0*/  FFMA R15, R4, R14, 1 ;  /* 0x3f800000040f7423 */ /* 0x001fc8000000000e */
[----:B------:R-:W-:-:S04]  /*1bb0*/  FFMA R4, R4, R15, R4 ;  /* 0x0000000f04047223 */ /* 0x000fc80000000004 */
[----:B------:R-:W-:-:S04]  /*1bc0*/  FFMA R15, R3, R4, RZ ;  /* 0x00000004030f7223 */ /* 0x000fc800000000ff */
[----:B------:R-:W-:-:S04]  /*1bd0*/  FFMA R16, R14, R15, R3 ;  /* 0x0000000f0e107223 */ /* 0x000fc80000000003 */
[----:B------:R-:W-:-:S04]  /*1be0*/  FFMA R15, R4, R16, R15 ;  /* 0x00000010040f7223 */ /* 0x000fc8000000000f */
[----:B------:R-:W-:-:S04]  /*1bf0*/  FFMA R14, R14, R15, R3 ;  /* 0x0000000f0e0e7223 */ /* 0x000fc80000000003 */
[----:B------:R-:W-:-:S05]  /*1c00*/  FFMA R3, R4, R14, R15 ;  /* 0x0000000e04037223 */ /* 0x000fca000000000f */
[----:B------:R-:W-:-:S04]  /*1c10*/  SHF.R.U32.HI R11, RZ, 0x17, R3 ;  /* 0x00000017ff0b7819 */ /* 0x000fc80000011603 */
[----:B------:R-:W-:-:S04]  /*1c20*/  LOP3.LUT R11, R11, 0xff, RZ, 0xc0, !PT ;  /* 0x000000ff0b0b7812 */ /* 0x000fc800078ec0ff */
[----:B------:R-:W-:-:S04]  /*1c30*/  IADD3 R13, PT, PT, R11, R12, RZ ;  /* 0x0000000c0b0d7210 */ /* 0x000fc80007ffe0ff */
        /* <DEDUP_REMOVED lines=11> */
[C---:B------:R-:W-:Y:S02]  /*1cf0*/  IADD3 R12, PT, PT, R13.reuse, 0x20, RZ ;  /* 0x000000200d0c7810 */ /* 0x040fe40007ffe0ff */
[----:B------:R-:W-:Y:S02]  /*1d00*/  ISETP.NE.AND P2, PT, R13, RZ, PT ;  /* 0x000000ff0d00720c */ /* 0x000fe40003f45270 */
[----:B------:R-:W-:Y:S01]  /*1d10*/  LOP3.LUT R11, R9, 0x7fffff, RZ, 0xc0, !PT ;  /* 0x007fffff090b7812 */ /* 0x000fe200078ec0ff */
[CCC-:B------:R-:W-:Y:S01]  /*1d20*/  FFMA.RP R9, R4.reuse, R14.reuse, R15.reuse ;  /* 0x0000000e04097223 */ /* 0x1c0fe2000000800f */
[----:B------:R-:W-:Y:S01]  /*1d30*/  FFMA.RM R4, R4, R14, R15 ;  /* 0x0000000e04047223 */ /* 0x000fe2000000400f */
[----:B------:R-:W-:Y:S02]  /*1d40*/  ISETP.NE.AND P1, PT, R13, RZ, PT ;  /* 0x000000ff0d00720c */ /* 0x000fe40003f25270 */
[----:B------:R-:W-:-:S02]  /*1d50*/  LOP3.LUT R11, R11, 0x800000, RZ, 0xfc, !PT ;  /* 0x008000000b0b7812 */ /* 0x000fc400078efcff */
[----:B------:R-:W-:Y:S02]  /*1d60*/  IADD3 R13, PT, PT, -R13, RZ, RZ ;  /* 0x000000ff0d0d7210 */ /* 0x000fe40007ffe1ff */
[----:B------:R-:W-:Y:S02]  /*1d70*/  SHF.L.U32 R12, R11, R12, RZ ;  /* 0x0000000c0b0c7219 */ /* 0x000fe400000006ff */
[----:B------:R-:W-:Y:S02]  /*1d80*/  FSETP.NEU.FTZ.AND P0, PT, R9, R4, PT ;  /* 0x000000040900720b */ /* 0x000fe40003f1d000 */
[----:B------:R-:W-:Y:S02]  /*1d90*/  SEL R4, R13, RZ, P2 ;  /* 0x000000ff0d047207 */ /* 0x000fe40001000000 */
[----:B------:R-:W-:Y:S02]  /*1da0*/  ISETP.NE.AND P1, PT, R12, RZ, P1 ;  /* 0x000000ff0c00720c */ /* 0x000fe40000f25270 */
[----:B------:R-:W-:-:S02]  /*1db0*/  SHF.R.U32.HI R4, RZ, R4, R11 ;  /* 0x00000004ff047219 */ /* 0x000fc4000001160b */
[----:B------:R-:W-:Y:S02]  /*1dc0*/  PLOP3.LUT P0, PT, P0, P1, PT, 0xf8, 0x8f ;  /* 0x00000000008f781c */ /* 0x000fe40000703f70 */
[----:B------:R-:W-:Y:S02]  /*1dd0*/  SHF.R.U32.HI R12, RZ, 0x1, R4 ;  /* 0x00000001ff0c7819 */ /* 0x000fe40000011604 */
[----:B------:R-:W-:-:S04]  /*1de0*/  SEL R9, RZ, 0x1, !P0 ;  /* 0x00000001ff097807 */ /* 0x000fc80004000000 */
[----:B------:R-:W-:-:S04]  /*1df0*/  LOP3.LUT R9, R9, 0x1, R12, 0xf8, !PT ;  /* 0x0000000109097812 */ /* 0x000fc800078ef80c */
[----:B------:R-:W-:-:S04]  /*1e00*/  LOP3.LUT R9, R9, R4, RZ, 0xc0, !PT ;  /* 0x0000000409097212 */ /* 0x000fc800078ec0ff */
[----:B------:R-:W-:-:S04]  /*1e10*/  IADD3 R12, PT, PT, R12, R9, RZ ;  /* 0x000000090c0c7210 */ /* 0x000fc80007ffe0ff */
[----:B------:R-:W-:Y:S01]  /*1e20*/  LOP3.LUT R3, R12, R3, RZ, 0xfc, !PT ;  /* 0x000000030c037212 */ /* 0x000fe200078efcff */
[----:B------:R-:W-:Y:S06]  /*1e30*/  BRA `(.L_x_62) ;  /* 0x0000000000107947 */ /* 0x000fec0003800000 */
.L_x_61:
[----:B------:R-:W-:-:S04]  /*1e40*/  LOP3.LUT R3, R3, 0x80000000, RZ, 0xc0, !PT ;  /* 0x8000000003037812 */ /* 0x000fc800078ec0ff */
[----:B------:R-:W-:Y:S01]  /*1e50*/  LOP3.LUT R3, R3, 0x7f800000, RZ, 0xfc, !PT ;  /* 0x7f80000003037812 */ /* 0x000fe200078efcff */
[----:B------:R-:W-:Y:S06]  /*1e60*/  BRA `(.L_x_62) ;  /* 0x0000000000047947 */ /* 0x000fec0003800000 */
.L_x_60:
[----:B------:R-:W-:-:S07]  /*1e70*/  LEA R3, R12, R3, 0x17 ;  /* 0x000000030c037211 */ /* 0x000fce00078eb8ff */
.L_x_62:
[----:B------:R-:W-:Y:S05]  /*1e80*/  BSYNC.RECONVERGENT B3 ;  /* 0x0000000000037941 */ /* 0x000fea0003800200 */
.L_x_59:
[----:B------:R-:W-:Y:S05]  /*1e90*/  BRA `(.L_x_63) ;  /* 0x0000000000207947 */ /* 0x000fea0003800000 */
.L_x_58:
[----:B------:R-:W-:-:S04]  /*1ea0*/  LOP3.LUT R3, R4, 0x80000000, R3, 0x48, !PT ;  /* 0x8000000004037812 */ /* 0x000fc800078e4803 */
[----:B------:R-:W-:Y:S01]  /*1eb0*/  LOP3.LUT R3, R3, 0x7f800000, RZ, 0xfc, !PT ;  /* 0x7f80000003037812 */ /* 0x000fe200078efcff */
[----:B------:R-:W-:Y:S06]  /*1ec0*/  BRA `(.L_x_63) ;  /* 0x0000000000147947 */ /* 0x000fec0003800000 */
.L_x_57:
[----:B------:R-:W-:Y:S01]  /*1ed0*/  LOP3.LUT R3, R4, 0x80000000, R3, 0x48, !PT ;  /* 0x8000000004037812 */ /* 0x000fe200078e4803 */
[----:B------:R-:W-:Y:S06]  /*1ee0*/  BRA `(.L_x_63) ;  /* 0x00000000000c7947 */ /* 0x000fec0003800000 */
.L_x_56:
[----:B------:R-:W0:Y:S01]  /*1ef0*/  MUFU.RSQ R3, -QNAN ;  /* 0xffc0000000037908 */ /* 0x000e220000001400 */
[----:B------:R-:W-:Y:S05]  /*1f00*/  BRA `(.L_x_63) ;  /* 0x0000000000047947 */ /* 0x000fea0003800000 */
.L_x_55:
[----:B------:R-:W-:-:S07]  /*1f10*/  FADD.FTZ R3, R3, R4 ;  /* 0x0000000403037221 */ /* 0x000fce0000010000 */
.L_x_63:
[----:B------:R-:W-:Y:S05]  /*1f20*/  BSYNC.RECONVERGENT B2 ;  /* 0x0000000000027941 */ /* 0x000fea0003800200 */
.L_x_53:
[----:B------:R-:W-:-:S04]  /*1f30*/  HFMA2 R11, -RZ, RZ, 0, 0 ;  /* 0x00000000ff0b7431 */ /* 0x000fc800000001ff */
[----:B0-----:R-:W-:Y:S05]  /*1f40*/  RET.REL.NODEC R10 `(_Z17lab_to_rgb_kernelPKfPfi) ;  /* 0xffffffe00a2c7950 */ /* 0x001fea0003c3ffff */
.L_x_64:
        /* <DEDUP_REMOVED lines=11> */
.L_x_110:


//--------------------- .text._Z17rgb_to_lab_kernelPKfPfi --------------------------
	.section	.text._Z17rgb_to_lab_kernelPKfPfi,"ax",@progbits
	.align	128
        .global         _Z17rgb_to_lab_kernelPKfPfi
        .type           _Z17rgb_to_lab_kernelPKfPfi,@function
        .size           _Z17rgb_to_lab_kernelPKfPfi,(.L_x_111 - _Z17rgb_to_lab_kernelPKfPfi)
        .other          _Z17rgb_to_lab_kernelPKfPfi,@"STO_CUDA_ENTRY STV_DEFAULT"
_Z17rgb_to_lab_kernelPKfPfi:
.text._Z17rgb_to_lab_kernelPKfPfi:
        /* <DEDUP_REMOVED lines=12> */
[----:B-1----:R-:W2:Y:S04]  /*00c0*/  LDG.E R3, desc[UR4][R6.64] ;  /* 0x0000000406037981 */ /* 0x002ea8000c1e1900 */
[----:B------:R0:W5:Y:S04]  /*00d0*/  LDG.E R2, desc[UR4][R6.64+0x4] ;  /* 0x0000040406027981 */ /* 0x000168000c1e1900 */
[----:B------:R0:W5:Y:S01]  /*00e0*/  LDG.E R0, desc[UR4][R6.64+0x8] ;  /* 0x0000080406007981 */ /* 0x000162000c1e1900 */
[----:B------:R-:W-:Y:S01]  /*00f0*/  BSSY.RECONVERGENT B2, `(.L_x_65) ;  /* 0x0000068000027945 */ /* 0x000fe20003800200 */
[----:B--2---:R-:W-:-:S13]  /*0100*/  FSETP.GT.AND P0, PT, R3, 0.04044999927282333374, PT ;  /* 0x3d25aee60300780b */ /* 0x004fda0003f04000 */
[----:B0-----:R-:W-:Y:S05]  /*0110*/  @!P0 BRA `(.L_x_66) ;  /* 0x0000000400588947 */ /* 0x001fea0003800000 */
[----:B------:R-:W-:Y:S01]  /*0120*/  HFMA2 R7, -RZ, RZ, 1.861328125, -0.0290374755859375 ;  /* 0x3f72a76fff077431 */ /* 0x000fe200000001ff */
[----:B------:R-:W-:Y:S01]  /*0130*/  MOV R4, 0x3f870a3d ;  /* 0x3f870a3d00047802 */ /* 0x000fe20000000f00 */
[----:B------:R-:W-:Y:S01]  /*0140*/  FADD R3, R3, 0.054999999701976776123 ;  /* 0x3d6147ae03037421 */ /* 0x000fe20000000000 */
[----:B------:R-:W-:Y:S03]  /*0150*/  BSSY.RECONVERGENT B3, `(.L_x_67) ;  /* 0x000000c000037945 */ /* 0x000fe60003800200 */
[----:B------:R-:W0:Y:S01]  /*0160*/  FCHK P0, R3, 1.0549999475479125977 ;  /* 0x3f870a3d03007902 */ /* 0x000e220000000000 */
[----:B------:R-:W-:-:S04]  /*0170*/  FFMA R4, R7, -R4, 1 ;  /* 0x3f80000007047423 */ /* 0x000fc80000000804 */
[----:B------:R-:W-:-:S04]  /*0180*/  FFMA R4, R4, R7, 0.94786733388900756836 ;  /* 0x3f72a76f04047423 */ /* 0x000fc80000000007 */
[----:B------:R-:W-:-:S04]  /*0190*/  FFMA R6, R3, R4, RZ ;  /* 0x0000000403067223 */ /* 0x000fc800000000ff */
[----:B------:R-:W-:-:S04]  /*01a0*/  FFMA R7, R6, -1.0549999475479125977, R3 ;  /* 0xbf870a3d06077823 */ /* 0x000fc80000000003 */
[----:B------:R-:W-:Y:S01]  /*01b0*/  FFMA R4, R4, R7, R6 ;  /* 0x0000000704047223 */ /* 0x000fe20000000006 */
[----:B0-----:R-:W-:Y:S06]  /*01c0*/  @!P0 BRA `(.L_x_68) ;  /* 0x0000000000108947 */ /* 0x001fec0003800000 */
[----:B------:R-:W-:Y:S02]  /*01d0*/  MOV R4, 0x3f870a3d ;  /* 0x3f870a3d00047802 */ /* 0x000fe40000000f00 */
[----:B------:R-:W-:-:S07]  /*01e0*/  MOV R8, 0x200 ;  /* 0x0000020000087802 */ /* 0x000fce0000000f00 */
[----:B-----5:R-:W-:Y:S05]  /*01f0*/  CALL.REL.NOINC `($__internal_2_$__cuda_sm3x_div_rn_noftz_f32_slowpath) ;  /* 0x0000001800807944 */ /* 0x020fea0003c00000 */
[----:B------:R-:W-:-:S07]  /*0200*/  MOV R4, R3 ;  /* 0x0000000300047202 */ /* 0x000fce0000000f00 */
.L_x_68:
[----:B------:R-:W-:Y:S05]  /*0210*/  BSYNC.RECONVERGENT B3 ;  /* 0x0000000000037941 */ /* 0x000fea0003800200 */
.L_x_67:
[----:B------:R-:W-:Y:S01]  /*0220*/  FSETP.NEU.AND P0, PT, R4, 1, PT ;  /* 0x3f8000000400780b */ /* 0x000fe20003f0d000 */
[----:B------:R-:W-:-:S12]  /*0230*/  HFMA2 R6, -RZ, RZ, 1.875, 0 ;  /* 0x3f800000ff067431 */ /* 0x000fd800000001ff */
[----:B------:R-:W-:Y:S05]  /*0240*/  @!P0 BRA `(.L_x_69) ;  /* 0x0000000400488947 */ /* 0x000fea0003800000 */
[----:B------:R-:W-:-:S13]  /*0250*/  FSETP.NAN.AND P0, PT, |R4|, |R4|, PT ;  /* 0x400000040400720b */ /* 0x000fda0003f08200 */
[----:B------:R-:W-:Y:S01]  /*0260*/  @P0 FADD R6, R4, 2.4000000953674316406 ;  /* 0x4019999a04060421 */ /* 0x000fe20000000000 */
[----:B------:R-:W-:Y:S06]  /*0270*/  @P0 BRA `(.L_x_69) ;  /* 0x00000004003c0947 */ /* 0x000fec0003800000 */
[C---:B------:R-:W-:Y:S01]  /*0280*/  FMUL R3, |R4|.reuse, 16777216 ;  /* 0x4b80000004037820 */ /* 0x040fe20000400200 */
[C---:B------:R-:W-:Y:S02]  /*0290*/  FSETP.GEU.AND P0, PT, |R4|.reuse, 1.175494350822287508e-38, PT ;  /* 0x008000000400780b */ /* 0x040fe40003f0e200 */
[----:B------:R-:W-:Y:S02]  /*02a0*/  MOV R11, 0x3a2c32e4 ;  /* 0x3a2c32e4000b7802 */ /* 0x000fe40000000f00 */
[----:B------:R-:W-:Y:S02]  /*02b0*/  FSEL R3, R3, |R4|, !P0 ;  /* 0x4000000403037208 */ /* 0x000fe40004000000 */
[----:B------:R-:W-:Y:S02]  /*02c0*/  FSETP.NEU.AND P3, PT, R4, RZ, PT ;  /* 0x000000ff0400720b */ /* 0x000fe40003f6d000 */
[----:B------:R-:W-:-:S04]  /*02d0*/  IADD3 R6, PT, PT, R3, -0x3f3504f3, RZ ;  /* 0xc0cafb0d03067810 */ /* 0x000fc80007ffe0ff */
[----:B------:R-:W-:-:S04]  /*02e0*/  LOP3.LUT R6, R6, 0xff800000, RZ, 0xc0, !PT ;  /* 0xff80000006067812 */ /* 0x000fc800078ec0ff */
[-C--:B------:R-:W-:Y:S02]  /*02f0*/  IADD3 R3, PT, PT, R3, -R6.reuse, RZ ;  /* 0x8000000603037210 */ /* 0x080fe40007ffe0ff */
[----:B------:R-:W-:-:S03]  /*0300*/  I2FP.F32.S32 R6, R6 ;  /* 0x0000000600067245 */ /* 0x000fc60000201400 */
[C---:B------:R-:W-:Y:S01]  /*0310*/  FADD R8, R3.reuse, 1 ;  /* 0x3f80000003087421 */ /* 0x040fe20000000000 */
[----:B------:R-:W-:Y:S01]  /*0320*/  FADD R7, R3, -1 ;  /* 0xbf80000003077421 */ /* 0x000fe20000000000 */
[----:B------:R-:W-:-:S03]  /*0330*/  FSEL R3, RZ, -24, P0 ;  /* 0xc1c00000ff037808 */ /* 0x000fc60000000000 */
[----:B------:R-:W-:Y:S01]  /*0340*/  FADD R9, R7, R7 ;  /* 0x0000000707097221 */ /* 0x000fe20000000000 */
[----:B------:R-:W0:Y:S01]  /*0350*/  MUFU.RCP R8, R8 ;  /* 0x0000000800087308 */ /* 0x000e220000001000 */
[----:B------:R-:W-:Y:S02]  /*0360*/  FFMA R3, R6, 1.1920928955078125e-07, R3 ;  /* 0x3400000006037823 */ /* 0x000fe40000000003 */
[----:B0-----:R-:W-:-:S04]  /*0370*/  FMUL R10, R8, R9 ;  /* 0x00000009080a7220 */ /* 0x001fc80000400000 */
[----:B------:R-:W-:Y:S01]  /*0380*/  FADD R9, R7, -R10 ;  /* 0x8000000a07097221 */ /* 0x000fe20000000000 */
[CC--:B------:R-:W-:Y:S01]  /*0390*/  FMUL R6, R10.reuse, R10.reuse ;  /* 0x0000000a0a067220 */ /* 0x0c0fe20000400000 */
[----:B------:R-:W-:Y:S02]  /*03a0*/  FFMA R14, R10, 1.4426950216293334961, R3 ;  /* 0x3fb8aa3b0a0e7823 */ /* 0x000fe40000000003 */
[----:B------:R-:W-:Y:S01]  /*03b0*/  FADD R12, R9, R9 ;  /* 0x00000009090c7221 */ /* 0x000fe20000000000 */
[C---:B------:R-:W-:Y:S01]  /*03c0*/  FFMA R9, R6.reuse, R11, 0.0032181653659790754318 ;  /* 0x3b52e7db06097423 */ /* 0x040fe2000000000b */
        /* <DEDUP_REMOVED lines=11> */
[----:B------:R-:W-:Y:S01]  /*0480*/  FFMA R9, R10, R9, R6 ;  /* 0x000000090a097223 */ /* 0x000fe20000000006 */
[----:B------:R-:W-:-:S03]  /*0490*/  HFMA2 R10, -RZ, RZ, 0.64013671875, -15.109375 ;  /* 0x391fcb8eff0a7431 */ /* 0x000fc600000001ff */
[----:B------:R-:W-:-:S04]  /*04a0*/  FADD R3, R14, R9 ;  /* 0x000000090e037221 */ /* 0x000fc80000000000 */
[----:B------:R-:W-:Y:S01]  /*04b0*/  FMUL R6, R3, 2.4000000953674316406 ;  /* 0x4019999a03067820 */ /* 0x000fe20000400000 */
[----:B------:R-:W-:-:S03]  /*04c0*/  FADD R14, -R14, R3 ;  /* 0x000000030e0e7221 */ /* 0x000fc60000000100 */
[----:B------:R-:W0:Y:S01]  /*04d0*/  FRND R7, R6 ;  /* 0x0000000600077307 */ /* 0x000e220000201000 */
[----:B------:R-:W-:Y:S01]  /*04e0*/  FADD R14, R9, -R14 ;  /* 0x8000000e090e7221 */ /* 0x000fe20000000000 */
[----:B------:R-:W-:Y:S01]  /*04f0*/  FFMA R3, R3, 2.4000000953674316406, -R6 ;  /* 0x4019999a03037823 */ /* 0x000fe20000000806 */
[C---:B------:R-:W-:Y:S02]  /*0500*/  FSETP.GT.AND P1, PT, |R6|.reuse, 152, PT ;  /* 0x431800000600780b */ /* 0x040fe40003f24200 */
[----:B------:R-:W-:Y:S01]  /*0510*/  FSETP.GEU.AND P2, PT, R6, RZ, PT ;  /* 0x000000ff0600720b */ /* 0x000fe20003f4e000 */
[----:B------:R-:W-:Y:S02]  /*0520*/  FFMA R14, R14, 2.4000000953674316406, R3 ;  /* 0x4019999a0e0e7823 */ /* 0x000fe40000000003 */
[----:B------:R1:W2:Y:S01]  /*0530*/  F2I.NTZ R8, R6 ;  /* 0x0000000600087305 */ /* 0x0002a20000203100 */
[----:B0-----:R-:W-:Y:S01]  /*0540*/  FADD R3, R6, -R7 ;  /* 0x8000000706037221 */ /* 0x001fe20000000000 */
[----:B------:R-:W-:-:S02]  /*0550*/  FSETP.GT.AND P0, PT, R7, RZ, PT ;  /* 0x000000ff0700720b */ /* 0x000fc40003f04000 */
[----:B-1----:R-:W-:Y:S01]  /*0560*/  FSEL R6, RZ, +INF , !P2 ;  /* 0x7f800000ff067808 */ /* 0x002fe20005000000 */
[----:B------:R-:W-:Y:S01]  /*0570*/  FADD R3, R3, R14 ;  /* 0x0000000e03037221 */ /* 0x000fe20000000000 */
[----:B------:R-:W-:Y:S02]  /*0580*/  SEL R7, RZ, 0x83000000, P0 ;  /* 0x83000000ff077807 */ /* 0x000fe40000000000 */
[----:B------:R-:W-:Y:S01]  /*0590*/  FSETP.NEU.AND P0, PT, |R4|, +INF , PT ;  /* 0x7f8000000400780b */ /* 0x000fe20003f0d200 */
[----:B------:R-:W-:Y:S01]  /*05a0*/  FFMA R10, R3, R10, 0.0013391353422775864601 ;  /* 0x3aaf85ed030a7423 */ /* 0x000fe2000000000a */
[----:B--2---:R-:W-:Y:S02]  /*05b0*/  LEA R8, R8, -R7, 0x17 ;  /* 0x8000000708087211 */ /* 0x004fe400078eb8ff */
[----:B------:R-:W-:Y:S01]  /*05c0*/  IADD3 R7, PT, PT, R7, 0x7f000000, RZ ;  /* 0x7f00000007077810 */ /* 0x000fe20007ffe0ff */
[----:B------:R-:W-:-:S04]  /*05d0*/  FFMA R10, R3, R10, 0.0096188392490148544312 ;  /* 0x3c1d9856030a7423 */ /* 0x000fc8000000000a */
[----:B------:R-:W-:-:S04]  /*05e0*/  FFMA R10, R3, R10, 0.055503588169813156128 ;  /* 0x3d6357bb030a7423 */ /* 0x000fc8000000000a */
[----:B------:R-:W-:-:S04]  /*05f0*/  FFMA R10, R3, R10, 0.24022644758224487305 ;  /* 0x3e75fdec030a7423 */ /* 0x000fc8000000000a */
[----:B------:R-:W-:-:S04]  /*0600*/  FFMA R10, R3, R10, 0.69314718246459960938 ;  /* 0x3f317218030a7423 */ /* 0x000fc8000000000a */
[----:B------:R-:W-:-:S04]  /*0610*/  FFMA R10, R3, R10, 1 ;  /* 0x3f800000030a7423 */ /* 0x000fc8000000000a */
[----:B------:R-:W-:-:S04]  /*0620*/  FMUL R7, R7, R10 ;  /* 0x0000000a07077220 */ /* 0x000fc80000400000 */
[----:B------:R-:W-:Y:S01]  /*0630*/  @!P1 FMUL R6, R8, R7 ;  /* 0x0000000708069220 */ /* 0x000fe20000400000 */
[----:B------:R-:W-:Y:S06]  /*0640*/  @P0 BRA P3, `(.L_x_69) ;  /* 0x0000000000480947 */ /* 0x000fec0001800000 */
[----:B------:R-:W-:-:S05]  /*0650*/  FADD R4, R4, R4 ;  /* 0x0000000404047221 */ /* 0x000fca0000000000 */
[----:B------:R-:W-:Y:S01]  /*0660*/  LOP3.LUT R6, R4, 0x7fffffff, RZ, 0xc0, !PT ;  /* 0x7fffffff04067812 */ /* 0x000fe200078ec0ff */
[----:B------:R-:W-:Y:S06]  /*0670*/  BRA `(.L_x_69) ;  /* 0x00000000003c7947 */ /* 0x000fec0003800000 */
.L_x_66:
[----:B------:R-:W-:Y:S01]  /*0680*/  HFMA2 R4, -RZ, RZ, 1.875, 0 ;  /* 0x3f800000ff047431 */ /* 0x000fe200000001ff */
[----:B------:R-:W-:Y:S01]  /*0690*/  MOV R7, 0x3d9e8391 ;  /* 0x3d9e839100077802 */ /* 0x000fe20000000f00 */
[----:B------:R-:W0:Y:S01]  /*06a0*/  FCHK P0, R3, 12.920000076293945312 ;  /* 0x414eb85203007902 */ /* 0x000e220000000000 */
[----:B------:R-:W-:Y:S03]  /*06b0*/  BSSY.RECONVERGENT B3, `(.L_x_69) ;  /* 0x000000b000037945 */ /* 0x000fe60003800200 */
[----:B------:R-:W-:-:S04]  /*06c0*/  FFMA R4, R7, -12.920000076293945312, R4 ;  /* 0xc14eb85207047823 */ /* 0x000fc80000000004 */
[----:B------:R-:W-:-:S04]  /*06d0*/  FFMA R4, R4, R7, 0.077399380505084991455 ;  /* 0x3d9e839104047423 */ /* 0x000fc80000000007 */
[----:B------:R-:W-:-:S04]  /*06e0*/  FFMA R6, R3, R4, RZ ;  /* 0x0000000403067223 */ /* 0x000fc800000000ff */
[----:B------:R-:W-:-:S04]  /*06f0*/  FFMA R7, R6, -12.920000076293945312, R3 ;  /* 0xc14eb85206077823 */ /* 0x000fc80000000003 */
[----:B------:R-:W-:Y:S01]  /*0700*/  FFMA R6, R4, R7, R6 ;  /* 0x0000000704067223 */ /* 0x000fe20000000006 */
[----:B0-----:R-:W-:Y:S06]  /*0710*/  @!P0 BRA `(.L_x_70) ;  /* 0x0000000000108947 */ /* 0x001fec0003800000 */
[----:B------:R-:W-:Y:S02]  /*0720*/  MOV R4, 0x414eb852 ;  /* 0x414eb85200047802 */ /* 0x000fe40000000f00 */
[----:B------:R-:W-:-:S07]  /*0730*/  MOV R8, 0x750 ;  /* 0x0000075000087802 */ /* 0x000fce0000000f00 */
[----:B-----5:R-:W-:Y:S05]  /*0740*/  CALL.REL.NOINC `($__internal_2_$__cuda_sm3x_div_rn_noftz_f32_slowpath) ;  /* 0x00000014002c7944 */ /* 0x020fea0003c00000 */
[----:B------:R-:W-:-:S07]  /*0750*/  MOV R6, R3 ;  /* 0x0000000300067202 */ /* 0x000fce0000000f00 */
.L_x_70:
[----:B------:R-:W-:Y:S05]  /*0760*/  BSYNC.RECONVERGENT B3 ;  /* 0x0000000000037941 */ /* 0x000fea0003800200 */
.L_x_69:
[----:B------:R-:W-:Y:S05]  /*0770*/  BSYNC.RECONVERGENT B2 ;  /* 0x0000000000027941 */ /* 0x000fea0003800200 */
.L_x_65:
[----:B-----5:R-:W-:Y:S01]  /*0780*/  FSETP.GT.AND P0, PT, R2, 0.04044999927282333374, PT ;  /* 0x3d25aee60200780b */ /* 0x020fe20003f04000 */
[----:B------:R-:W-:-:S12]  /*0790*/  BSSY.RECONVERGENT B2, `(.L_x_71) ;  /* 0x0000068000027945 */ /* 0x000fd80003800200 */
[----:B------:R-:W-:Y:S05]  /*07a0*/  @!P0 BRA `(.L_x_72) ;  /* 0x0000000400588947 */ /* 0x000fea0003800000 */
[----:B------:R-:W-:Y:S01]  /*07b0*/  HFMA2 R4, -RZ, RZ, 1.861328125, -0.0290374755859375 ;  /* 0x3f72a76fff047431 */ /* 0x000fe200000001ff */
[----:B------:R-:W-:Y:S01]  /*07c0*/  MOV R3, 0x3f800000 ;  /* 0x3f80000000037802 */ /* 0x000fe20000000f00 */
[----:B------:R-:W-:Y:S01]  /*07d0*/  FADD R2, R2, 0.054999999701976776123 ;  /* 0x3d6147ae02027421 */ /* 0x000fe20000000000 */
[----:B------:R-:W-:Y:S03]  /*07e0*/  BSSY.RECONVERGENT B3, `(.L_x_73) ;  /* 0x000000c000037945 */ /* 0x000fe60003800200 */
[----:B------:R-:W0:Y:S01]  /*07f0*/  FCHK P0, R2, 1.0549999475479125977 ;  /* 0x3f870a3d02007902 */ /* 0x000e220000000000 */
[----:B------:R-:W-:-:S04]  /*0800*/  FFMA R3, R4, -1.0549999475479125977, R3 ;  /* 0xbf870a3d04037823 */ /* 0x000fc80000000003 */
[----:B------:R-:W-:-:S04]  /*0810*/  FFMA R3, R3, R4, 0.94786733388900756836 ;  /* 0x3f72a76f03037423 */ /* 0x000fc80000000004 */
[----:B------:R-:W-:-:S04]  /*0820*/  FFMA R4, R2, R3, RZ ;  /* 0x0000000302047223 */ /* 0x000fc800000000ff */
[----:B------:R-:W-:-:S04]  /*0830*/  FFMA R7, R4, -1.0549999475479125977, R2 ;  /* 0xbf870a3d04077823 */ /* 0x000fc80000000002 */
[----:B------:R-:W-:Y:S01]  /*0840*/  FFMA R3, R3, R7, R4 ;  /* 0x0000000703037223 */ /* 0x000fe20000000004 */
[----:B0-----:R-:W-:Y:S06]  /*0850*/  @!P0 BRA `(.L_x_74) ;  /* 0x0000000000108947 */ /* 0x001fec0003800000 */
[----:B------:R-:W-:Y:S02]  /*0860*/  MOV R3, R2 ;  /* 0x0000000200037202 */ /* 0x000fe40000000f00 */
[----:B------:R-:W-:Y:S02]  /*0870*/  MOV R4, 0x3f870a3d ;  /* 0x3f870a3d00047802 */ /* 0x000fe40000000f00 */
[----:B------:R-:W-:-:S07]  /*0880*/  MOV R8, 0x8a0 ;  /* 0x000008a000087802 */ /* 0x000fce0000000f00 */
[----:B------:R-:W-:Y:S05]  /*0890*/  CALL.REL.NOINC `($__internal_2_$__cuda_sm3x_div_rn_noftz_f32_slowpath) ;  /* 0x0000001000d87944 */ /* 0x000fea0003c00000 */
.L_x_74:
[----:B------:R-:W-:Y:S05]  /*08a0*/  BSYNC.RECONVERGENT B3 ;  /* 0x0000000000037941 */ /* 0x000fea0003800200 */
.L_x_73:
        /* <DEDUP_REMOVED lines=49> */
[----:B------:R-:W1:Y:S01]  /*0bc0*/  F2I.NTZ R9, R7 ;  /* 0x0000000700097305 */ /* 0x000e620000203100 */
[----:B0-----:R-:W-:Y:S01]  /*0bd0*/  FADD R2, R7, -R4 ;  /* 0x8000000407027221 */ /* 0x001fe20000000000 */
[----:B------:R-:W-:-:S03]  /*0be0*/  FSETP.GT.AND P0, PT, R4, RZ, PT ;  /* 0x000000ff0400720b */ /* 0x000fc60003f04000 */
[----:B------:R-:W-:Y:S01]  /*0bf0*/  FADD R2, R2, R13 ;  /* 0x0000000d02027221 */ /* 0x000fe20000000000 */
[----:B------:R-:W-:Y:S02]  /*0c00*/  SEL R4, RZ, 0x83000000, P0 ;  /* 0x83000000ff047807 */ /* 0x000fe40000000000 */
[----:B------:R-:W-:Y:S01]  /*0c10*/  FSETP.NEU.AND P0, PT, |R3|, +INF , PT ;  /* 0x7f8000000300780b */ /* 0x000fe20003f0d200 */
[----:B------:R-:W-:Y:S01]  /*0c20*/  FFMA R11, R2, R11, 0.0013391353422775864601 ;  /* 0x3aaf85ed020b7423 */ /* 0x000fe2000000000b */
[----:B-1----:R-:W-:Y:S02]  /*0c30*/  LEA R9, R9, -R4, 0x17 ;  /* 0x8000000409097211 */ /* 0x002fe400078eb8ff */
[----:B------:R-:W-:Y:S01]  /*0c40*/  IADD3 R4, PT, PT, R4, 0x7f000000, RZ ;  /* 0x7f00000004047810 */ /* 0x000fe20007ffe0ff */
[----:B------:R-:W-:-:S04]  /*0c50*/  FFMA R11, R2, R11, 0.0096188392490148544312 ;  /* 0x3c1d9856020b7423 */ /* 0x000fc8000000000b */
[----:B------:R-:W-:-:S04]  /*0c60*/  FFMA R11, R2, R11, 0.055503588169813156128 ;  /* 0x3d6357bb020b7423 */ /* 0x000fc8000000000b */
[----:B------:R-:W-:-:S04]  /*0c70*/  FFMA R11, R2, R11, 0.24022644758224487305 ;  /* 0x3e75fdec020b7423 */ /* 0x000fc8000000000b */
[----:B------:R-:W-:-:S04]  /*0c80*/  FFMA R11, R2, R11, 0.69314718246459960938 ;  /* 0x3f317218020b7423 */ /* 0x000fc8000000000b */
[----:B------:R-:W-:Y:S01]  /*0c90*/  FFMA R11, R2, R11, 1 ;  /* 0x3f800000020b7423 */ /* 0x000fe2000000000b */
[----:B------:R-:W-:-:S03]  /*0ca0*/  FSEL R2, RZ, +INF , !P2 ;  /* 0x7f800000ff027808 */ /* 0x000fc60005000000 */
[----:B------:R-:W-:-:S04]  /*0cb0*/  FMUL R4, R4, R11 ;  /* 0x0000000b04047220 */ /* 0x000fc80000400000 */
[----:B------:R-:W-:Y:S01]  /*0cc0*/  @!P1 FMUL R2, R9, R4 ;  /* 0x0000000409029220 */ /* 0x000fe20000400000 */
[----:B------:R-:W-:Y:S06]  /*0cd0*/  @P0 BRA P3, `(.L_x_75) ;  /* 0x00000000004c0947 */ /* 0x000fec0001800000 */
[----:B------:R-:W-:-:S05]  /*0ce0*/  FADD R2, R3, R3 ;  /* 0x0000000303027221 */ /* 0x000fca0000000000 */
[----:B------:R-:W-:Y:S01]  /*0cf0*/  LOP3.LUT R2, R2, 0x7fffffff, RZ, 0xc0, !PT ;  /* 0x7fffffff02027812 */ /* 0x000fe200078ec0ff */
[----:B------:R-:W-:Y:S06]  /*0d00*/  BRA `(.L_x_75) ;  /* 0x0000000000407947 */ /* 0x000fec0003800000 */
.L_x_72:
        /* <DEDUP_REMOVED lines=10> */
[----:B------:R-:W-:Y:S02]  /*0db0*/  MOV R3, R2 ;  /* 0x0000000200037202 */ /* 0x000fe40000000f00 */
[----:B------:R-:W-:Y:S02]  /*0dc0*/  MOV R4, 0x414eb852 ;  /* 0x414eb85200047802 */ /* 0x000fe40000000f00 */
[----:B------:R-:W-:-:S07]  /*0dd0*/  MOV R8, 0xdf0 ;  /* 0x00000df000087802 */ /* 0x000fce0000000f00 */
[----:B------:R-:W-:Y:S05]  /*0de0*/  CALL.REL.NOINC `($__internal_2_$__cuda_sm3x_div_rn_noftz_f32_slowpath) ;  /* 0x0000000c00847944 */ /* 0x000fea0003c00000 */
.L_x_77:
[----:B------:R-:W-:Y:S05]  /*0df0*/  BSYNC.RECONVERGENT B3 ;  /* 0x0000000000037941 */ /* 0x000fea0003800200 */
.L_x_76:
[----:B------:R-:W-:-:S07]  /*0e00*/  MOV R2, R3 ;  /* 0x0000000300027202 */ /* 0x000fce0000000f00 */
.L_x_75:
[----:B------:R-:W-:Y:S05]  /*0e10*/  BSYNC.RECONVERGENT B2 ;  /* 0x0000000000027941 */ /* 0x000fea0003800200 */
.L_x_71:
[----:B------:R-:W-:Y:S01]  /*0e20*/  FSETP.GT.AND P0, PT, R0, 0.04044999927282333374, PT ;  /* 0x3d25aee60000780b */ /* 0x000fe20003f04000 */
[----:B------:R-:W-:-:S12]  /*0e30*/  BSSY.RECONVERGENT B2, `(.L_x_78) ;  /* 0x0000068000027945 */ /* 0x000fd80003800200 */
[----:B------:R-:W-:Y:S05]  /*0e40*/  @!P0 BRA `(.L_x_79) ;  /* 0x0000000400588947 */ /* 0x000fea0003800000 */
[----:B------:R-:W-:Y:S01]  /*0e50*/  HFMA2 R4, -RZ, RZ, 1.861328125, -0.0290374755859375 ;  /* 0x3f72a76fff047431 */ /* 0x000fe200000001ff */
[----:B------:R-:W-:Y:S01]  /*0e60*/  MOV R3, 0x3f800000 ;  /* 0x3f80000000037802 */ /* 0x000fe20000000f00 */
[----:B------:R-:W-:Y:S04]  /*0e70*/  BSSY.RECONVERGENT B3, `(.L_x_80) ;  /* 0x000000d000037945 */ /* 0x000fe80003800200 */
[----:B------:R-:W-:Y:S01]  /*0e80*/  FFMA R7, R4, -1.0549999475479125977, R3 ;  /* 0xbf870a3d04077823 */ /* 0x000fe20000000003 */
[----:B------:R-:W-:-:S03]  /*0e90*/  FADD R3, R0, 0.054999999701976776123 ;  /* 0x3d6147ae00037421 */ /* 0x000fc60000000000 */
[----:B------:R-:W-:Y:S01]  /*0ea0*/  FFMA R0, R7, R4, 0.94786733388900756836 ;  /* 0x3f72a76f07007423 */ /* 0x000fe20000000004 */
[----:B------:R-:W0:Y:S03]  /*0eb0*/  FCHK P0, R3, 1.0549999475479125977 ;  /* 0x3f870a3d03007902 */ /* 0x000e260000000000 */
[----:B------:R-:W-:-:S04]  /*0ec0*/  FFMA R4, R0, R3, RZ ;  /* 0x0000000300047223 */ /* 0x000fc800000000ff */
[----:B------:R-:W-:-:S04]  /*0ed0*/  FFMA R7, R4, -1.0549999475479125977, R3 ;  /* 0xbf870a3d04077823 */ /* 0x000fc80000000003 */
[----:B------:R-:W-:Y:S01]  /*0ee0*/  FFMA R0, R0, R7, R4 ;  /* 0x0000000700007223 */ /* 0x000fe20000000004 */
[----:B0-----:R-:W-:Y:S06]  /*0ef0*/  @!P0 BRA `(.L_x_81) ;  /* 0x0000000000108947 */ /* 0x001fec0003800000 */
[----:B------:R-:W-:Y:S02]  /*0f00*/  MOV R4, 0x3f870a3d ;  /* 0x3f870a3d00047802 */ /* 0x000fe40000000f00 */
[----:B------:R-:W-:-:S07]  /*0f10*/  MOV R8, 0xf30 ;  /* 0x00000f3000087802 */ /* 0x000fce0000000f00 */
[----:B------:R-:W-:Y:S05]  /*0f20*/  CALL.REL.NOINC `($__internal_2_$__cuda_sm3x_div_rn_noftz_f32_slowpath) ;  /* 0x0000000c00347944 */ /* 0x000fea0003c00000 */
[----:B------:R-:W-:-:S07]  /*0f30*/  MOV R0, R3 ;  /* 0x0000000300007202 */ /* 0x000fce0000000f00 */
.L_x_81:
[----:B------:R-:W-:Y:S05]  /*0f40*/  BSYNC.RECONVERGENT B3 ;  /* 0x0000000000037941 */ /* 0x000fea0003800200 */
.L_x_80:
        /* <DEDUP_REMOVED lines=70> */
.L_x_79:
        /* <DEDUP_REMOVED lines=14> */
[----:B------:R-:W-:-:S07]  /*1490*/  MOV R4, R3 ;  /* 0x0000000300047202 */ /* 0x000fce0000000f00 */
.L_x_83:
[----:B------:R-:W-:Y:S05]  /*14a0*/  BSYNC.RECONVERGENT B3 ;  /* 0x0000000000037941 */ /* 0x000fea0003800200 */
.L_x_82:
[----:B------:R-:W-:Y:S05]  /*14b0*/  BSYNC.RECONVERGENT B2 ;  /* 0x0000000000027941 */ /* 0x000fea0003800200 */
.L_x_78:
[C---:B------:R-:W-:Y:S01]  /*14c0*/  FMUL R3, R2.reuse, 0.35758000612258911133 ;  /* 0x3eb714ba02037820 */ /* 0x040fe20000400000 */
[----:B------:R-:W-:Y:S01]  /*14d0*/  HFMA2 R7, -RZ, RZ, 1.880859375, -0.0592041015625 ;  /* 0x3f86ab94ff077431 */ /* 0x000fe200000001ff */
[----:B------:R-:W-:Y:S01]  /*14e0*/  MOV R0, 0x3f800000 ;  /* 0x3f80000000007802 */ /* 0x000fe20000000f00 */
[----:B------:R-:W-:Y:S01]  /*14f0*/  FMUL R9, R2, 0.11919300258159637451 ;  /* 0x3df41b7602097820 */ /* 0x000fe20000400000 */
[C---:B------:R-:W-:Y:S01]  /*1500*/  FFMA R3, R6.reuse, 0.41245299577713012695, R3 ;  /* 0x3ed32d0a06037823 */ /* 0x040fe20000000003 */
[----:B------:R-:W-:Y:S02]  /*1510*/  BSSY.RECONVERGENT B2, `(.L_x_84) ;  /* 0x0000012000027945 */ /* 0x000fe40003800200 */
[----:B------:R-:W-:Y:S01]  /*1520*/  FFMA R9, R6, 0.019333999603986740112, R9 ;  /* 0x3c9e625606097823 */ /* 0x000fe20000000009 */
[----:B------:R-:W-:Y:S01]  /*1530*/  FFMA R3, R4, 0.18042300641536712646, R3 ;  /* 0x3e38c0cf04037823 */ /* 0x000fe20000000003 */
[----:B------:R-:W-:-:S03]  /*1540*/  FFMA R0, R7, -0.950469970703125, R0 ;  /* 0xbf73520007007823 */ /* 0x000fc60000000000 */
[----:B------:R-:W0:Y:S01]  /*1550*/  FCHK P0, R3, 0.950469970703125 ;  /* 0x3f73520003007902 */ /* 0x000e220000000000 */
[----:B------:R-:W-:Y:S01]  /*1560*/  FFMA R8, R0, R7, 1.0521111488342285156 ;  /* 0x3f86ab9400087423 */ /* 0x000fe20000000007 */
[----:B------:R-:W-:Y:S01]  /*1570*/  FMUL R7, R2, 0.71516001224517822266 ;  /* 0x3f3714ba02077820 */ /* 0x000fe20000400000 */
[----:B------:R-:W-:Y:S02]  /*1580*/  FFMA R0, R4, 0.95022702217102050781, R9 ;  /* 0x3f73421404007823 */ /* 0x000fe40000000009 */
[----:B------:R-:W-:Y:S01]  /*1590*/  FFMA R10, R3, R8, RZ ;  /* 0x00000008030a7223 */ /* 0x000fe200000000ff */
[----:B------:R-:W-:-:S03]  /*15a0*/  FFMA R7, R6, 0.21267099678516387939, R7 ;  /* 0x3e59c66d06077823 */ /* 0x000fc60000000007 */
[----:B------:R-:W-:Y:S01]  /*15b0*/  FFMA R11, R10, -0.950469970703125, R3 ;  /* 0xbf7352000a0b7823 */ /* 0x000fe20000000003 */
[----:B------:R-:W-:-:S03]  /*15c0*/  FFMA R2, R4, 0.072168998420238494873, R7 ;  /* 0x3d93cd5704027823 */ /* 0x000fc60000000007 */
[----:B------:R-:W-:Y:S01]  /*15d0*/  FFMA R7, R8, R11, R10 ;  /* 0x0000000b08077223 */ /* 0x000fe2000000000a */
[----:B0-----:R-:W-:Y:S06]  /*15e0*/  @!P0 BRA `(.L_x_85) ;  /* 0x0000000000108947 */ /* 0x001fec0003800000 */
[----:B------:R-:W-:Y:S02]  /*15f0*/  MOV R4, 0x3f735200 ;  /* 0x3f73520000047802 */ /* 0x000fe40000000f00 */
[----:B------:R-:W-:-:S07]  /*1600*/  MOV R8, 0x1620 ;  /* 0x0000162000087802 */ /* 0x000fce0000000f00 */
[----:B------:R-:W-:Y:S05]  /*1610*/  CALL.REL.NOINC `($__internal_2_$__cuda_sm3x_div_rn_noftz_f32_slowpath) ;  /* 0x0000000400787944 */ /* 0x000fea0003c00000 */
[----:B------:R-:W-:-:S07]  /*1620*/  MOV R7, R3 ;  /* 0x0000000300077202 */ /* 0x000fce0000000f00 */
.L_x_85:
[----:B------:R-:W-:Y:S05]  /*1630*/  BSYNC.RECONVERGENT B2 ;  /* 0x0000000000027941 */ /* 0x000fea0003800200 */
.L_x_84:
[----:B------:R-:W-:Y:S01]  /*1640*/  HFMA2 R4, -RZ, RZ, 1.8544921875, 0.005252838134765625 ;  /* 0x3f6b1d61ff047431 */ /* 0x000fe200000001ff */
[----:B------:R-:W-:Y:S01]  /*1650*/  MOV R3, 0x3f800000 ;  /* 0x3f80000000037802 */ /* 0x000fe20000000f00 */
[----:B------:R-:W0:Y:S01]  /*1660*/  FCHK P0, R0, 1.0888299942016601562 ;  /* 0x3f8b5ec800007902 */ /* 0x000e220000000000 */
[----:B------:R-:W-:Y:S03]  /*1670*/  BSSY.RECONVERGENT B2, `(.L_x_86) ;  /* 0x000000b000027945 */ /* 0x000fe60003800200 */
[----:B------:R-:W-:-:S04]  /*1680*/  FFMA R3, R4, -1.0888299942016601562, R3 ;  /* 0xbf8b5ec804037823 */ /* 0x000fc80000000003 */
[----:B------:R-:W-:-:S04]  /*1690*/  FFMA R3, R3, R4, 0.91841703653335571289 ;  /* 0x3f6b1d6103037423 */ /* 0x000fc80000000004 */
[----:B------:R-:W-:-:S04]  /*16a0*/  FFMA R4, R0, R3, RZ ;  /* 0x0000000300047223 */ /* 0x000fc800000000ff */
[----:B------:R-:W-:-:S04]  /*16b0*/  FFMA R6, R4, -1.0888299942016601562, R0 ;  /* 0xbf8b5ec804067823 */ /* 0x000fc80000000000 */
[----:B------:R-:W-:Y:S01]  /*16c0*/  FFMA R3, R3, R6, R4 ;  /* 0x0000000603037223 */ /* 0x000fe20000000004 */
[----:B0-----:R-:W-:Y:S06]  /*16d0*/  @!P0 BRA `(.L_x_87) ;  /* 0x0000000000108947 */ /* 0x001fec0003800000 */
[----:B------:R-:W-:Y:S02]  /*16e0*/  MOV R3, R0 ;  /* 0x0000000000037202 */ /* 0x000fe40000000f00 */
[----:B------:R-:W-:Y:S02]  /*16f0*/  MOV R4, 0x3f8b5ec8 ;  /* 0x3f8b5ec800047802 */ /* 0x000fe40000000f00 */
[----:B------:R-:W-:-:S07]  /*1700*/  MOV R8, 0x1720 ;  /* 0x0000172000087802 */ /* 0x000fce0000000f00 */
[----:B------:R-:W-:Y:S05]  /*1710*/  CALL.REL.NOINC `($__internal_2_$__cuda_sm3x_div_rn_noftz_f32_slowpath) ;  /* 0x0000000400387944 */ /* 0x000fea0003c00000 */
.L_x_87:
[----:B------:R-:W-:Y:S05]  /*1720*/  BSYNC.RECONVERGENT B2 ;  /* 0x0000000000027941 */ /* 0x000fea0003800200 */
.L_x_86:
[----:B------:R-:W-:Y:S01]  /*1730*/  FSETP.GT.AND P0, PT, R7, 0.0088560003787279129028, PT ;  /* 0x3c1118c20700780b */ /* 0x000fe20003f04000 */
[----:B------:R-:W-:-:S12]  /*1740*/  BSSY.RECONVERGENT B0, `(.L_x_88) ;  /* 0x0000013000007945 */ /* 0x000fd80003800200 */
[----:B------:R-:W-:Y:S05]  /*1750*/  @!P0 BRA `(.L_x_89) ;  /* 0x00000000003c8947 */ /* 0x000fea0003800000 */
[C---:B------:R-:W-:Y:S01]  /*1760*/  FMUL R0, |R7|.reuse, 16777216 ;  /* 0x4b80000007007820 */ /* 0x040fe20000400200 */
[----:B------:R-:W-:-:S04]  /*1770*/  FSETP.GEU.AND P0, PT, |R7|, 1.175494350822287508e-38, PT ;  /* 0x008000000700780b */ /* 0x000fc80003f0e200 */
[----:B------:R-:W-:-:S04]  /*1780*/  FSEL R4, R0, |R7|, !P0 ;  /* 0x4000000700047208 */ /* 0x000fc80004000000 */
[----:B------:R-:W0:Y:S05]  /*1790*/  MUFU.LG2 R0, R4 ;  /* 0x0000000400007308 */ /* 0x000e2a0000000c00 */
[----:B0-----:R-:W-:-:S04]  /*17a0*/  @!P0 FADD R0, R0, -24 ;  /* 0xc1c0000000008421 */ /* 0x001fc80000000000 */
[----:B------:R-:W-:Y:S01]  /*17b0*/  FMUL R6, R0, -0.6666666865348815918 ;  /* 0xbf2aaaab00067820 */ /* 0x000fe20000400000 */
[----:B------:R-:W-:-:S05]  /*17c0*/  FADD R0, R7, R7 ;  /* 0x0000000707007221 */ /* 0x000fca0000000000 */
[----:B------:R-:W0:Y:S01]  /*17d0*/  MUFU.EX2 R6, R6 ;  /* 0x0000000600067308 */ /* 0x000e220000000800 */
[-C--:B------:R-:W-:Y:S01]  /*17e0*/  FSETP.NEU.AND P0, PT, R0, R7.reuse, PT ;  /* 0x000000070000720b */ /* 0x080fe20003f0d000 */
[----:B0-----:R-:W-:-:S04]  /*17f0*/  FMUL R9, R6, |R7| ;  /* 0x4000000706097220 */ /* 0x001fc80000400000 */
[----:B------:R-:W-:-:S04]  /*1800*/  FMUL R8, R6, -R9 ;  /* 0x8000000906087220 */ /* 0x000fc80000400000 */
[----:B------:R-:W-:-:S04]  /*1810*/  FFMA R8, R9, R8, 1 ;  /* 0x3f80000009087423 */ /* 0x000fc80000000008 */
[----:B------:R-:W-:-:S04]  /*1820*/  FMUL R8, R8, 0.3333333432674407959 ;  /* 0x3eaaaaab08087820 */ /* 0x000fc80000400000 */
[----:B------:R-:W-:Y:S01]  /*1830*/  @P0 FFMA R0, R9, R8, R9 ;  /* 0x0000000809000223 */ /* 0x000fe20000000009 */
[----:B------:R-:W-:Y:S06]  /*1840*/  BRA `(.L_x_90) ;  /* 0x0000000000087947 */ /* 0x000fec0003800000 */
.L_x_89:
[----:B------:R-:W-:-:S05]  /*1850*/  HFMA2 R0, -RZ, RZ, 2.486328125, 0.11102294921875 ;  /* 0x40f92f1bff007431 */ /* 0x000fca00000001ff */
[----:B------:R-:W-:-:S07]  /*1860*/  FFMA R0, R7, R0, 0.13793103396892547607 ;  /* 0x3e0d3dcb07007423 */ /* 0x000fce0000000000 */
.L_x_90:
[----:B------:R-:W-:Y:S05]  /*1870*/  BSYNC.RECONVERGENT B0 ;  /* 0x0000000000007941 */ /* 0x000fea0003800200 */
.L_x_88:
[----:B------:R-:W-:Y:S01]  /*1880*/  FSETP.GT.AND P0, PT, R2, 0.0088560003787279129028, PT ;  /* 0x3c1118c20200780b */ /* 0x000fe20003f04000 */
[----:B------:R-:W-:-:S12]  /*1890*/  BSSY.RECONVERGENT B0, `(.L_x_91) ;  /* 0x0000013000007945 */ /* 0x000fd80003800200 */
[----:B------:R-:W-:Y:S05]  /*18a0*/  @!P0 BRA `(.L_x_92) ;  /* 0x00000000003c8947 */ /* 0x000fea0003800000 */
[C---:B------:R-:W-:Y:S01]  /*18b0*/  FMUL R7, |R2|.reuse, 16777216 ;  /* 0x4b80000002077820 */ /* 0x040fe20000400200 */
[C---:B------:R-:W-:Y:S01]  /*18c0*/  FSETP.GEU.AND P0, PT, |R2|.reuse, 1.175494350822287508e-38, PT ;  /* 0x008000000200780b */ /* 0x040fe20003f0e200 */
[----:B------:R-:W-:-:S03]  /*18d0*/  FADD R11, R2, R2 ;  /* 0x00000002020b7221 */ /* 0x000fc60000000000 */
[----:B------:R-:W-:-:S04]  /*18e0*/  FSEL R7, R7, |R2|, !P0 ;  /* 0x4000000207077208 */ /* 0x000fc80004000000 */
[----:B------:R-:W0:Y:S05]  /*18f0*/  MUFU.LG2 R4, R7 ;  /* 0x0000000700047308 */ /* 0x000e2a0000000c00 */
[----:B0-----:R-:W-:Y:S01]  /*1900*/  @!P0 FADD R4, R4, -24 ;  /* 0xc1c0000004048421 */ /* 0x001fe20000000000 */
[----:B------:R-:W-:-:S03]  /*1910*/  FSETP.NEU.AND P0, PT, R11, R2, PT ;  /* 0x000000020b00720b */ /* 0x000fc60003f0d000 */
[----:B------:R-:W-:-:S04]  /*1920*/  FMUL R4, R4, -0.6666666865348815918 ;  /* 0xbf2aaaab04047820 */ /* 0x000fc80000400000 */
[----:B------:R-:W0:Y:S02]  /*1930*/  MUFU.EX2 R9, R4 ;  /* 0x0000000400097308 */ /* 0x000e240000000800 */
[----:B0-----:R-:W-:-:S04]  /*1940*/  FMUL R6, |R2|, R9 ;  /* 0x0000000902067220 */ /* 0x001fc80000400200 */
[----:B------:R-:W-:-:S04]  /*1950*/  FMUL R9, R9, -R6 ;  /* 0x8000000609097220 */ /* 0x000fc80000400000 */
[----:B------:R-:W-:-:S04]  /*1960*/  FFMA R9, R6, R9, 1 ;  /* 0x3f80000006097423 */ /* 0x000fc80000000009 */
[----:B------:R-:W-:-:S04]  /*1970*/  FMUL R9, R9, 0.3333333432674407959 ;  /* 0x3eaaaaab09097820 */ /* 0x000fc80000400000 */
[----:B------:R-:W-:Y:S01]  /*1980*/  @P0 FFMA R11, R6, R9, R6 ;  /* 0x00000009060b0223 */ /* 0x000fe20000000006 */
[----:B------:R-:W-:Y:S06]  /*1990*/  BRA `(.L_x_93) ;  /* 0x0000000000087947 */ /* 0x000fec0003800000 */
.L_x_92:
[----:B------:R-:W-:-:S05]  /*19a0*/  MOV R11, 0x40f92f1b ;  /* 0x40f92f1b000b7802 */ /* 0x000fca0000000f00 */
[----:B------:R-:W-:-:S07]  /*19b0*/  FFMA R11, R2, R11, 0.13793103396892547607 ;  /* 0x3e0d3dcb020b7423 */ /* 0x000fce000000000b */
.L_x_93:
[----:B------:R-:W-:Y:S05]  /*19c0*/  BSYNC.RECONVERGENT B0 ;  /* 0x0000000000007941 */ /* 0x000fea0003800200 */
.L_x_91:
        /* <DEDUP_REMOVED lines=10> */
[----:B------:R-:W-:-:S06]  /*1a70*/  FMUL R4, R4, -0.6666666865348815918 ;  /* 0xbf2aaaab04047820 */ /* 0x000fcc0000400000 */
[----:B------:R-:W0:Y:S02]  /*1a80*/  MUFU.EX2 R4, R4 ;  /* 0x0000000400047308 */ /* 0x000e240000000800 */
[----:B0-----:R-:W-:-:S04]  /*1a90*/  FMUL R7, R4, |R3| ;  /* 0x4000000304077220 */ /* 0x001fc80000400000 */
[----:B------:R-:W-:-:S04]  /*1aa0*/  FMUL R6, R4, -R7 ;  /* 0x8000000704067220 */ /* 0x000fc80000400000 */
[----:B------:R-:W-:-:S04]  /*1ab0*/  FFMA R6, R7, R6, 1 ;  /* 0x3f80000007067423 */ /* 0x000fc80000000006 */
[----:B------:R-:W-:-:S04]  /*1ac0*/  FMUL R6, R6, 0.3333333432674407959 ;  /* 0x3eaaaaab06067820 */ /* 0x000fc80000400000 */
[----:B------:R-:W-:Y:S01]  /*1ad0*/  @P0 FFMA R8, R7, R6, R7 ;  /* 0x0000000607080223 */ /* 0x000fe20000000007 */
[----:B------:R-:W-:Y:S06]  /*1ae0*/  BRA `(.L_x_96) ;  /* 0x0000000000087947 */ /* 0x000fec0003800000 */
.L_x_95:
[----:B------:R-:W-:-:S05]  /*1af0*/  HFMA2 R8, -RZ, RZ, 2.486328125, 0.11102294921875 ;  /* 0x40f92f1bff087431 */ /* 0x000fca00000001ff */
[----:B------:R-:W-:-:S07]  /*1b00*/  FFMA R8, R3, R8, 0.13793103396892547607 ;  /* 0x3e0d3dcb03087423 */ /* 0x000fce0000000008 */
.L_x_96:
[----:B------:R-:W-:Y:S05]  /*1b10*/  BSYNC.RECONVERGENT B0 ;  /* 0x0000000000007941 */ /* 0x000fea0003800200 */
.L_x_94:
[----:B------:R-:W0:Y:S01]  /*1b20*/  LDC.64 R2, c[0x0][0x388] ;  /* 0x0000e200ff027b82 */ /* 0x000e220000000a00 */
[----:B------:R-:W-:Y:S01]  /*1b30*/  HFMA2 R7, -RZ, RZ, 3.5, 0 ;  /* 0x43000000ff077431 */ /* 0x000fe200000001ff */
[----:B------:R-:W-:Y:S01]  /*1b40*/  MOV R4, 0x42e80000 ;  /* 0x42e8000000047802 */ /* 0x000fe20000000f00 */
[----:B------:R-:W-:Y:S01]  /*1b50*/  FADD R0, -R11, R0 ;  /* 0x000000000b007221 */ /* 0x000fe20000000100 */
[----:B------:R-:W-:-:S03]  /*1b60*/  FADD R8, -R8, R11 ;  /* 0x0000000b08087221 */ /* 0x000fc60000000100 */
[----:B------:R-:W-:-:S04]  /*1b70*/  FFMA R11, R11, R4, -16 ;  /* 0xc18000000b0b7423 */ /* 0x000fc80000000004 */
[----:B------:R-:W-:Y:S01]  /*1b80*/  FMUL R11, R11, 2.5499999523162841797 ;  /* 0x402333330b0b7820 */ /* 0x000fe20000400000 */
[----:B0-----:R-:W-:-:S04]  /*1b90*/  IMAD.WIDE R2, R5, 0x4, R2 ;  /* 0x0000000405027825 */ /* 0x001fc800078e0202 */
[--C-:B------:R-:W-:Y:S01]  /*1ba0*/  FFMA R5, R0, 500, R7.reuse ;  /* 0x43fa000000057823 */ /* 0x100fe20000000007 */
[----:B------:R-:W-:Y:S01]  /*1bb0*/  FFMA R7, R8, 200, R7 ;  /* 0x4348000008077823 */ /* 0x000fe20000000007 */
[----:B------:R-:W-:Y:S04]  /*1bc0*/  STG.E desc[UR4][R2.64], R11 ;  /* 0x0000000b02007986 */ /* 0x000fe8000c101904 */
[----:B------:R-:W-:Y:S04]  /*1bd0*/  STG.E desc[UR4][R2.64+0x4], R5 ;  /* 0x0000040502007986 */ /* 0x000fe8000c101904 */
[----:B------:R-:W-:Y:S01]  /*1be0*/  STG.E desc[UR4][R2.64+0x8], R7 ;  /* 0x0000080702007986 */ /* 0x000fe2000c101904 */
[----:B------:R-:W-:Y:S05]  /*1bf0*/  EXIT ;  /* 0x000000000000794d */ /* 0x000fea0003800000 */
        .weak           $__internal_2_$__cuda_sm3x_div_rn_noftz_f32_slowpath
        .type           $__internal_2_$__cuda_sm3x_div_rn_noftz_f32_slowpath,@function
        .size           $__internal_2_$__cuda_sm3x_div_rn_noftz_f32_slowpath,(.L_x_111 - $__internal_2_$__cuda_sm3x_div_rn_noftz_f32_slowpath)
$__internal_2_$__cuda_sm3x_div_rn_noftz_f32_slowpath:
        /* <DEDUP_REMOVED lines=34> */
.L_x_98:
[----:B------:R-:W-:Y:S01]  /*1e20*/  LEA R11, R10, 0xc0800000, 0x17 ;  /* 0xc08000000a0b7811 */ /* 0x000fe200078eb8ff */
[----:B------:R-:W-:Y:S03]  /*1e30*/  BSSY.RECONVERGENT B1, `(.L_x_103) ;  /* 0x0000036000017945 */ /* 0x000fe60003800200 */
[----:B------:R-:W-:Y:S02]  /*1e40*/  IADD3 R11, PT, PT, -R11, R4, RZ ;  /* 0x000000040b0b7210 */ /* 0x000fe40007ffe1ff */
[----:B------:R-:W-:Y:S02]  /*1e50*/  IADD3 R4, PT, PT, R13, -0x7f, RZ ;  /* 0xffffff810d047810 */ /* 0x000fe40007ffe0ff */
[----:B------:R-:W0:Y:S01]  /*1e60*/  MUFU.RCP R12, R11 ;  /* 0x0000000b000c7308 */ /* 0x000e220000001000 */
[----:B------:R-:W-:Y:S01]  /*1e70*/  FADD.FTZ R14, -R11, -RZ ;  /* 0x800000ff0b0e7221 */ /* 0x000fe20000010100 */
[C---:B------:R-:W-:Y:S01]  /*1e80*/  IADD3 R10, PT, PT, R4.reuse, 0x7f, -R10 ;  /* 0x0000007f040a7810 */ /* 0x040fe20007ffe80a */
[----:B------:R-:W-:-:S03]  /*1e90*/  IMAD R3, R4, -0x800000, R3 ;  /* 0xff80000004037824 */ /* 0x000fc600078e0203 */
        /* <DEDUP_REMOVED lines=22> */
[C---:B------:R-:W-:Y:S01]  /*2000*/  IADD3 R11, PT, PT, R14.reuse, 0x20, RZ ;  /* 0x000000200e0b7810 */ /* 0x040fe20007ffe0ff */
[CCC-:B------:R-:W-:Y:S01]  /*2010*/  FFMA.RM R9, R15.reuse, R13.reuse, R12.reuse ;  /* 0x0000000d0f097223 */ /* 0x1c0fe2000000400c */
[----:B------:R-:W-:Y:S02]  /*2020*/  ISETP.NE.AND P2, PT, R14, RZ, PT ;  /* 0x000000ff0e00720c */ /* 0x000fe40003f45270 */
[----:B------:R-:W-:Y:S01]  /*2030*/  LOP3.LUT R10, R4, 0x7fffff, RZ, 0xc0, !PT ;  /* 0x007fffff040a7812 */ /* 0x000fe200078ec0ff */
[----:B------:R-:W-:Y:S01]  /*2040*/  FFMA.RP R4, R15, R13, R12 ;  /* 0x0000000d0f047223 */ /* 0x000fe2000000800c */
[----:B------:R-:W-:Y:S02]  /*2050*/  ISETP.NE.AND P1, PT, R14, RZ, PT ;  /* 0x000000ff0e00720c */ /* 0x000fe40003f25270 */
[----:B------:R-:W-:Y:S02]  /*2060*/  LOP3.LUT R10, R10, 0x800000, RZ, 0xfc, !PT ;  /* 0x008000000a0a7812 */ /* 0x000fe400078efcff */
[----:B------:R-:W-:-:S02]  /*2070*/  IADD3 R12, PT, PT, -R14, RZ, RZ ;  /* 0x000000ff0e0c7210 */ /* 0x000fc40007ffe1ff */
[----:B------:R-:W-:Y:S02]  /*2080*/  SHF.L.U32 R11, R10, R11, RZ ;  /* 0x0000000b0a0b7219 */ /* 0x000fe400000006ff */
[----:B------:R-:W-:Y:S02]  /*2090*/  FSETP.NEU.FTZ.AND P0, PT, R4, R9, PT ;  /* 0x000000090400720b */ /* 0x000fe40003f1d000 */
        /* <DEDUP_REMOVED lines=11> */
.L_x_105:
[----:B------:R-:W-:-:S04]  /*2150*/  LOP3.LUT R3, R3, 0x80000000, RZ, 0xc0, !PT ;  /* 0x8000000003037812 */ /* 0x000fc800078ec0ff */
[----:B------:R-:W-:Y:S01]  /*2160*/  LOP3.LUT R3, R3, 0x7f800000, RZ, 0xfc, !PT ;  /* 0x7f80000003037812 */ /* 0x000fe200078efcff */
[----:B------:R-:W-:Y:S06]  /*2170*/  BRA `(.L_x_106) ;  /* 0x0000000000047947 */ /* 0x000fec0003800000 */
.L_x_104:
[----:B------:R-:W-:-:S07]  /*2180*/  LEA R3, R10, R3, 0x17 ;  /* 0x000000030a037211 */ /* 0x000fce00078eb8ff */
.L_x_106:
[----:B------:R-:W-:Y:S05]  /*2190*/  BSYNC.RECONVERGENT B1 ;  /* 0x0000000000017941 */ /* 0x000fea0003800200 */
.L_x_103:
[----:B------:R-:W-:Y:S05]  /*21a0*/  BRA `(.L_x_107) ;  /* 0x0000000000207947 */ /* 0x000fea0003800000 */
.L_x_102:
[----:B------:R-:W-:-:S04]  /*21b0*/  LOP3.LUT R3, R4, 0x80000000, R3, 0x48, !PT ;  /* 0x8000000004037812 */ /* 0x000fc800078e4803 */
[----:B------:R-:W-:Y:S01]  /*21c0*/  LOP3.LUT R3, R3, 0x7f800000, RZ, 0xfc, !PT ;  /* 0x7f80000003037812 */ /* 0x000fe200078efcff */
[----:B------:R-:W-:Y:S06]  /*21d0*/  BRA `(.L_x_107) ;  /* 0x0000000000147947 */ /* 0x000fec0003800000 */
.L_x_101:
[----:B------:R-:W-:Y:S01]  /*21e0*/  LOP3.LUT R3, R4, 0x80000000, R3, 0x48, !PT ;  /* 0x8000000004037812 */ /* 0x000fe200078e4803 */
[----:B------:R-:W-:Y:S06]  /*21f0*/  BRA `(.L_x_107) ;  /* 0x00000000000c7947 */ /* 0x000fec0003800000 */
.L_x_100:
[----:B------:R-:W0:Y:S01]  /*2200*/  MUFU.RSQ R3, -QNAN ;  /* 0xffc0000000037908 */ /* 0x000e220000001400 */
[----:B------:R-:W-:Y:S05]  /*2210*/  BRA `(.L_x_107) ;  /* 0x0000000000047947 */ /* 0x000fea0003800000 */
.L_x_99:
[----:B------:R-:W-:-:S07]  /*2220*/  FADD.FTZ R3, R3, R4 ;  /* 0x0000000403037221 */ /* 0x000fce0000010000 */
.L_x_107:
[----:B------:R-:W-:Y:S05]  /*2230*/  BSYNC.RECONVERGENT B0 ;  /* 0x0000000000007941 */ /* 0x000fea0003800200 */
.L_x_97:
[----:B------:R-:W-:-:S04]  /*2240*/  HFMA2 R9, -RZ, RZ, 0, 0 ;  /* 0x00000000ff097431 */ /* 0x000fc800000001ff */
[----:B0-----:R-:W-:Y:S05]  /*2250*/  RET.REL.NODEC R8 `(_Z17rgb_to_lab_kernelPKfPfi) ;  /* 0xffffffdc08687950 */ /* 0x001fea0003c3ffff */
.L_x_108:
        /* <DEDUP_REMOVED lines=10> */
.L_x_111:


//--------------------- .nv.shared._Z23compute_mean_std_kernelPKfPfS1_ii --------------------------
	.section	.nv.shared._Z23compute_mean_std_kernelPKfPfS1_ii,"aw",@nobits
	.sectionflags	@""
	.align	16
	.zero		1024


//--------------------- .nv.shared.reserved.0     --------------------------
	.section	.nv.shared.reserved.0,"aw",@nobits
	.weak		__nv_reservedSMEM_offset_0_alias
	.size		__nv_reservedSMEM_offset_0_alias, 0, 64
	.other		__nv_reservedSMEM_offset_0_alias,@"STO_CUDA_RESERVED_SHARED STV_DEFAULT"
__nv_reservedSMEM_offset_0_alias:
	.zero		0
	.zero		64


//--------------------- .nv.shared._Z26statistics_matching_kernelPKfPfS0_S0_S0_S0_i --------------------------
	.section	.nv.shared._Z26statistics_matching_kernelPKfPfS0_S0_S0_S0_i,"aw",@nobits
	.sectionflags	@""
	.align	16
	.zero		1024


//--------------------- .nv.shared._Z17lab_to_rgb_kernelPKfPfi --------------------------
	.section	.nv.shared._Z17lab_to_rgb_kernelPKfPfi,"aw",@nobits
	.sectionflags	@""
	.align	16
	.zero		1024


//--------------------- .nv.shared._Z17rgb_to_lab_kernelPKfPfi --------------------------
	.section	.nv.shared._Z17rgb_to_lab_kernelPKfPfi,"aw",@nobits
	.sectionflags	@""
	.align	16
	.zero		1024


//--------------------- .nv.constant0._Z23compute_mean_std_kernelPKfPfS1_ii --------------------------
	.section	.nv.constant0._Z23compute_mean_std_kernelPKfPfS1_ii,"a",@progbits
	.sectionflags	@""
	.align	4
.nv.constant0._Z23compute_mean_std_kernelPKfPfS1_ii:
	.zero		928


//--------------------- .nv.constant0._Z26statistics_matching_kernelPKfPfS0_S0_S0_S0_i --------------------------
	.section	.nv.constant0._Z26statistics_matching_kernelPKfPfS0_S0_S0_S0_i,"a",@progbits
	.sectionflags	@""
	.align	4
.nv.constant0._Z26statistics_matching_kernelPKfPfS0_S0_S0_S0_i:
	.zero		948


//--------------------- .nv.constant0._Z17lab_to_rgb_kernelPKfPfi --------------------------
	.section	.nv.constant0._Z17lab_to_rgb_kernelPKfPfi,"a",@progbits
	.sectionflags	@""
	.align	4
.nv.constant0._Z17lab_to_rgb_kernelPKfPfi:
	.zero		916


//--------------------- .nv.constant0._Z17rgb_to_lab_kernelPKfPfi --------------------------
	.section	.nv.constant0._Z17rgb_to_lab_kernelPKfPfi,"a",@progbits
	.sectionflags	@""
	.align	4
.nv.constant0._Z17rgb_to_lab_kernelPKfPfi:
	.zero		916


//--------------------- SYMBOLS --------------------------

	.type		.nv.reservedSmem.offset0,@object
	.size		.nv.reservedSmem.offset0,0x4
	.type		.nv.reservedSmem.cap,@object
	.size		.nv.reservedSmem.cap,0x4
